// auto-generated by cutlass_sweep.gemm — config: {"arch": "sm_90", "cluster_m": 1, "cluster_n": 1, "dtype": "e4m3", "dtype_b": "e5m2", "layout": "nt", "stages": 0, "tile_k": 64, "tile_m": 256, "tile_n": 256}
#include "cutlass/cutlass.h"
#include "cutlass/gemm/collective/collective_builder.hpp"
#include "cutlass/gemm/device/gemm_universal_adapter.h"
#include "cutlass/gemm/kernel/gemm_universal.hpp"
#include "cutlass/epilogue/collective/collective_builder.hpp"

using ElemA = cutlass::float_e4m3_t;
using ElemB = cutlass::float_e5m2_t;
using ElemCD = cutlass::float_e4m3_t;
using Acc  = float;
using TileShape    = cute::Shape<cute::_256, cute::_256, cute::_64>;
using ClusterShape = cute::Shape<cute::_1, cute::_1, cute::_1>;

using CollectiveEpilogue = typename cutlass::epilogue::collective::CollectiveBuilder<
    cutlass::arch::Sm90, cutlass::arch::OpClassTensorOp,
    TileShape, ClusterShape,
    cutlass::epilogue::collective::EpilogueTileAuto,
    Acc, Acc,
    ElemCD, cutlass::layout::RowMajor, 128 / cutlass::sizeof_bits<ElemCD>::value,
    ElemCD, cutlass::layout::RowMajor, 128 / cutlass::sizeof_bits<ElemCD>::value,
    cutlass::epilogue::collective::EpilogueScheduleAuto
  >::CollectiveOp;

using CollectiveMainloop = typename cutlass::gemm::collective::CollectiveBuilder<
    cutlass::arch::Sm90, cutlass::arch::OpClassTensorOp,
    ElemA, cutlass::layout::RowMajor, 128 / cutlass::sizeof_bits<ElemA>::value,
    ElemB, cutlass::layout::ColumnMajor, 128 / cutlass::sizeof_bits<ElemB>::value,
    Acc,
    TileShape, ClusterShape,
    cutlass::gemm::collective::StageCountAutoCarveout<static_cast<int>(sizeof(typename CollectiveEpilogue::SharedStorage))>,
    cutlass::gemm::collective::KernelScheduleAuto
  >::CollectiveOp;

using GemmKernel = cutlass::gemm::kernel::GemmUniversal<
    cute::Shape<int,int,int,int>,
    CollectiveMainloop,
    CollectiveEpilogue
>;
using Gemm = cutlass::gemm::device::GemmUniversalAdapter<GemmKernel>;

// Force the device kernel symbol into the cubin without needing a host main.
auto* _anchor = &cutlass::device_kernel<GemmKernel>;


// ===== COMPILED SASS (sm_90a) =====

	.target	sm_90a

	.elftype	@"ET_EXEC"


//--------------------- .note.nv.tkinfo           --------------------------
	.section	.note.nv.tkinfo,"",@"SHT_NOTE"
	.sectionflags	@"SHF_NOTE_NV_TKINFO"
	.tkinfo
        /*0018*/ 	.word	0x00000002
        /*0030*/ 	.string	""
        /*0030*/ 	.string	"ptxas"
        /*0030*/ 	.string	"Cuda compilation tools, release 13.0, V13.0.88"
        /*0030*/ 	.string	"Build cuda_13.0.r13.0/compiler.36424714_0"
        /*0030*/ 	.string	"-arch sm_90a -m 64 "



//--------------------- .note.nv.cuinfo           --------------------------
	.section	.note.nv.cuinfo,"",@"SHT_NOTE"
	.sectionflags	@"SHF_NOTE_NV_CUINFO"
        /*0018*/ 	.short	0x0002
        /*001a*/ 	.short	0x005a
        /*001c*/ 	.short	0x0082
	.zero		2


//--------------------- .nv.info                  --------------------------
	.section	.nv.info,"",@"SHT_CUDA_INFO"
	.align	4


	//----- nvinfo : EIATTR_REGCOUNT
	.align		4
        /*0000*/ 	.byte	0x04, 0x2f
        /*0002*/ 	.short	(.L_12 - .L_11)
	.align		4
.L_11:
        /*0004*/ 	.word	index@(_ZN7cutlass13device_kernelINS_4gemm6kernel13GemmUniversalIN4cute5tupleIJiiiiEEENS1_10collective13CollectiveMmaINS1_37MainloopSm90TmaGmmaWarpSpecializedFP8ILi7ENS5_IJNS4_1CILi1EEESB_SB_EEENS1_35KernelTmaWarpSpecializedCooperativeEEENS5_IJNSA_ILi256EEESF_NSA_ILi64EEEEEENS_12float_e4m3_tENS5_IJlSB_lEEENS_12float_e5m2_tESJ_NS4_8TiledMMAINS4_8MMA_AtomIJNS4_4SM904GMMA31MMA_64x256x32_F32E4M3E5M2_SS_TNILNSO_7ScaleInE1ELSQ_1EEEEEENS4_6LayoutINS5_IJNSA_ILi2EEESB_SB_EEENS5_IJSB_NSA_ILi0EEESW_EEEEENS5_IJNS4_10UnderscoreESZ_SZ_EEEEENS4_13SM90_TMA_LOADENS4_14ComposedLayoutINS4_7SwizzleILi2ELi4ELi3EEENS4_18smem_ptr_flag_bitsILi8EEENST_INS5_IJNSA_ILi8EEESG_EEENS5_IJSG_SB_EEEEEEEvNS4_8identityES12_S1C_vS1D_EENS_8epilogue10collective6detail29Sm90TmaWarpSpecializedAdapterINS1G_15DefaultEpilogueISI_SJ_SJ_NS1F_6thread17LinearCombinationISI_Li1EffLNS1K_9ScaleType4KindE0ELNS_15FloatRoundStyleE2ESI_EENS1_15EpilogueDefaultEEEEEvvEEEEvNT_6ParamsE)
        /*0008*/ 	.word	0x000000a8


	//----- nvinfo : EIATTR_FRAME_SIZE
	.align		4
.L_12:
        /*000c*/ 	.byte	0x04, 0x11
        /*000e*/ 	.short	(.L_14 - .L_13)
	.align		4
.L_13:
        /*0010*/ 	.word	index@(_ZN7cutlass13device_kernelINS_4gemm6kernel13GemmUniversalIN4cute5tupleIJiiiiEEENS1_10collective13CollectiveMmaINS1_37MainloopSm90TmaGmmaWarpSpecializedFP8ILi7ENS5_IJNS4_1CILi1EEESB_SB_EEENS1_35KernelTmaWarpSpecializedCooperativeEEENS5_IJNSA_ILi256EEESF_NSA_ILi64EEEEEENS_12float_e4m3_tENS5_IJlSB_lEEENS_12float_e5m2_tESJ_NS4_8TiledMMAINS4_8MMA_AtomIJNS4_4SM904GMMA31MMA_64x256x32_F32E4M3E5M2_SS_TNILNSO_7ScaleInE1ELSQ_1EEEEEENS4_6LayoutINS5_IJNSA_ILi2EEESB_SB_EEENS5_IJSB_NSA_ILi0EEESW_EEEEENS5_IJNS4_10UnderscoreESZ_SZ_EEEEENS4_13SM90_TMA_LOADENS4_14ComposedLayoutINS4_7SwizzleILi2ELi4ELi3EEENS4_18smem_ptr_flag_bitsILi8EEENST_INS5_IJNSA_ILi8EEESG_EEENS5_IJSG_SB_EEEEEEEvNS4_8identityES12_S1C_vS1D_EENS_8epilogue10collective6detail29Sm90TmaWarpSpecializedAdapterINS1G_15DefaultEpilogueISI_SJ_SJ_NS1F_6thread17LinearCombinationISI_Li1EffLNS1K_9ScaleType4KindE0ELNS_15FloatRoundStyleE2ESI_EENS1_15EpilogueDefaultEEEEEvvEEEEvNT_6ParamsE)
        /*0014*/ 	.word	0x00000870


	//----- nvinfo : EIATTR_MIN_STACK_SIZE
	.align		4
.L_14:
        /*0018*/ 	.byte	0x04, 0x12
        /*001a*/ 	.short	(.L_16 - .L_15)
	.align		4
.L_15:
        /*001c*/ 	.word	index@(_ZN7cutlass13device_kernelINS_4gemm6kernel13GemmUniversalIN4cute5tupleIJiiiiEEENS1_10collective13CollectiveMmaINS1_37MainloopSm90TmaGmmaWarpSpecializedFP8ILi7ENS5_IJNS4_1CILi1EEESB_SB_EEENS1_35KernelTmaWarpSpecializedCooperativeEEENS5_IJNSA_ILi256EEESF_NSA_ILi64EEEEEENS_12float_e4m3_tENS5_IJlSB_lEEENS_12float_e5m2_tESJ_NS4_8TiledMMAINS4_8MMA_AtomIJNS4_4SM904GMMA31MMA_64x256x32_F32E4M3E5M2_SS_TNILNSO_7ScaleInE1ELSQ_1EEEEEENS4_6LayoutINS5_IJNSA_ILi2EEESB_SB_EEENS5_IJSB_NSA_ILi0EEESW_EEEEENS5_IJNS4_10UnderscoreESZ_SZ_EEEEENS4_13SM90_TMA_LOADENS4_14ComposedLayoutINS4_7SwizzleILi2ELi4ELi3EEENS4_18smem_ptr_flag_bitsILi8EEENST_INS5_IJNSA_ILi8EEESG_EEENS5_IJSG_SB_EEEEEEEvNS4_8identityES12_S1C_vS1D_EENS_8epilogue10collective6detail29Sm90TmaWarpSpecializedAdapterINS1G_15DefaultEpilogueISI_SJ_SJ_NS1F_6thread17LinearCombinationISI_Li1EffLNS1K_9ScaleType4KindE0ELNS_15FloatRoundStyleE2ESI_EENS1_15EpilogueDefaultEEEEEvvEEEEvNT_6ParamsE)
        /*0020*/ 	.word	0x00000870
.L_16:


//--------------------- .nv.compat                --------------------------
	.section	.nv.compat,"",@"SHT_CUDA_COMPAT_INFO"
	.align	4
        /*0000*/ 	.byte	0x02, 0x09, 0x01, 0x00, 0x02, 0x02, 0x04, 0x00, 0x02, 0x05, 0x05, 0x00, 0x03, 0x07, 0x01, 0x01
        /*0010*/ 	.byte	0x02, 0x03, 0x01, 0x00, 0x02, 0x06, 0x01, 0x00, 0x04, 0x0b, 0x08, 0x00, 0x00, 0x00, 0x00, 0x00
        /*0020*/ 	.byte	0x00, 0x00, 0x00, 0x00


//--------------------- .nv.info._ZN7cutlass13device_kernelINS_4gemm6kernel13GemmUniversalIN4cute5tupleIJiiiiEEENS1_10collective13CollectiveMmaINS1_37MainloopSm90TmaGmmaWarpSpecializedFP8ILi7ENS5_IJNS4_1CILi1EEESB_SB_EEENS1_35KernelTmaWarpSpecializedCooperativeEEENS5_IJNSA_ILi256EEESF_NSA_ILi64EEEEEENS_12float_e4m3_tENS5_IJlSB_lEEENS_12float_e5m2_tESJ_NS4_8TiledMMAINS4_8MMA_AtomIJNS4_4SM904GMMA31MMA_64x256x32_F32E4M3E5M2_SS_TNILNSO_7ScaleInE1ELSQ_1EEEEEENS4_6LayoutINS5_IJNSA_ILi2EEESB_SB_EEENS5_IJSB_NSA_ILi0EEESW_EEEEENS5_IJNS4_10UnderscoreESZ_SZ_EEEEENS4_13SM90_TMA_LOADENS4_14ComposedLayoutINS4_7SwizzleILi2ELi4ELi3EEENS4_18smem_ptr_flag_bitsILi8EEENST_INS5_IJNSA_ILi8EEESG_EEENS5_IJSG_SB_EEEEEEEvNS4_8identityES12_S1C_vS1D_EENS_8epilogue10collective6detail29Sm90TmaWarpSpecializedAdapterINS1G_15DefaultEpilogueISI_SJ_SJ_NS1F_6thread17LinearCombinationISI_Li1EffLNS1K_9ScaleType4KindE0ELNS_15FloatRoundStyleE2ESI_EENS1_15EpilogueDefaultEEEEEvvEEEEvNT_6ParamsE --------------------------
	.section	.nv.info._ZN7cutlass13device_kernelINS_4gemm6kernel13GemmUniversalIN4cute5tupleIJiiiiEEENS1_10collective13CollectiveMmaINS1_37MainloopSm90TmaGmmaWarpSpecializedFP8ILi7ENS5_IJNS4_1CILi1EEESB_SB_EEENS1_35KernelTmaWarpSpecializedCooperativeEEENS5_IJNSA_ILi256EEESF_NSA_ILi64EEEEEENS_12float_e4m3_tENS5_IJlSB_lEEENS_12float_e5m2_tESJ_NS4_8TiledMMAINS4_8MMA_AtomIJNS4_4SM904GMMA31MMA_64x256x32_F32E4M3E5M2_SS_TNILNSO_7ScaleInE1ELSQ_1EEEEEENS4_6LayoutINS5_IJNSA_ILi2EEESB_SB_EEENS5_IJSB_NSA_ILi0EEESW_EEEEENS5_IJNS4_10UnderscoreESZ_SZ_EEEEENS4_13SM90_TMA_LOADENS4_14ComposedLayoutINS4_7SwizzleILi2ELi4ELi3EEENS4_18smem_ptr_flag_bitsILi8EEENST_INS5_IJNSA_ILi8EEESG_EEENS5_IJSG_SB_EEEEEEEvNS4_8identityES12_S1C_vS1D_EENS_8epilogue10collective6detail29Sm90TmaWarpSpecializedAdapterINS1G_15DefaultEpilogueISI_SJ_SJ_NS1F_6thread17LinearCombinationISI_Li1EffLNS1K_9ScaleType4KindE0ELNS_15FloatRoundStyleE2ESI_EENS1_15EpilogueDefaultEEEEEvvEEEEvNT_6ParamsE,"",@"SHT_CUDA_INFO"
	.sectionflags	@""
	.align	4


	//----- nvinfo : EIATTR_CUDA_API_VERSION
	.align		4
        /*0000*/ 	.byte	0x04, 0x37
        /*0002*/ 	.short	(.L_18 - .L_17)
.L_17:
        /*0004*/ 	.word	0x00000082


	//----- nvinfo : EIATTR_KPARAM_INFO
	.align		4
.L_18:
        /*0008*/ 	.byte	0x04, 0x17
        /*000a*/ 	.short	(.L_20 - .L_19)
.L_19:
        /*000c*/ 	.word	0x00000000
        /*0010*/ 	.short	0x0000
        /*0012*/ 	.short	0x0070
        /*0014*/ 	.byte	0x00, 0xf0, 0x01, 0x10


	//----- nvinfo : EIATTR_SPARSE_MMA_MASK
	.align		4
.L_20:
        /*0018*/ 	.byte	0x03, 0x50
        /*001a*/ 	.short	0x0000


	//----- nvinfo : EIATTR_MAXREG_COUNT
	.align		4
        /*001c*/ 	.byte	0x03, 0x1b
        /*001e*/ 	.short	0x00a8


	//----- nvinfo : EIATTR_NUM_BARRIERS
	.align		4
        /*0020*/ 	.byte	0x02, 0x4c
        /*0022*/ 	.byte	0x01
	.zero		1


	//----- nvinfo : EIATTR_ANNOTATIONS
	.align		4
        /*0024*/ 	.byte	0x04, 0x55
        /*0026*/ 	.short	(.L_22 - .L_21)


	//   ....[0]....
.L_21:
        /*0028*/ 	.word	0x00000001
        /*002c*/ 	.byte	0xf0, 0x05, 0x00, 0x00, 0x01, 0x00, 0x00, 0x00, 0x10, 0x06, 0x00, 0x00, 0x01, 0x00, 0x00, 0x00
        /* <DEDUP_REMOVED lines=1579> */
        /*62ec*/ 	.byte	0xb0, 0x53, 0x02, 0x00


	//----- nvinfo : EIATTR_MERCURY_ISA_VERSION
	.align		4
.L_22:
        /*62f0*/ 	.byte	0x03, 0x5f
        /*62f2*/ 	.short	0x0101


	//----- nvinfo : EIATTR_INT_WARP_WIDE_INSTR_OFFSETS
	.align		4
        /*62f4*/ 	.byte	0x04, 0x31
        /*62f6*/ 	.short	(.L_24 - .L_23)


	//   ....[0]....
.L_23:
        /*62f8*/ 	.word	0x000004e0


	//   ....[1]....
        /*62fc*/ 	.word	0x00000500


	//   ....[2]....
        /*6300*/ 	.word	0x00000600


	//----- nvinfo : EIATTR_COOP_GROUP_MASK_REGIDS
	.align		4
.L_24:
        /*6304*/ 	.byte	0x04, 0x29
        /*6306*/ 	.short	(.L_26 - .L_25)


	//   ....[0]....
.L_25:
        /*6308*/ 	.word	0xffffffff


	//   ....[1]....
        /*630c*/ 	.word	0xffffffff


	//   ....[2]....
        /*6310*/ 	.word	0xffffffff


	//   ....[3]....
        /*6314*/ 	.word	0xffffffff


	//   ....[4]....
        /*6318*/ 	.word	0xffffffff


	//----- nvinfo : EIATTR_COOP_GROUP_INSTR_OFFSETS
	.align		4
.L_26:
        /*631c*/ 	.byte	0x04, 0x28
        /*631e*/ 	.short	(.L_28 - .L_27)


	//   ....[0]....
.L_27:
        /*6320*/ 	.word	0x00000070


	//   ....[1]....
        /*6324*/ 	.word	0x00000080


	//   ....[2]....
        /*6328*/ 	.word	0x000001a0


	//   ....[3]....
        /*632c*/ 	.word	0x00000420


	//   ....[4]....
        /*6330*/ 	.word	0x00002710


	//----- nvinfo : EIATTR_REG_RECONFIG
	.align		4
.L_28:
        /*6334*/ 	.byte	0x01, 0x54
	.zero		2


	//----- nvinfo : EIATTR_MBARRIER_INSTR_OFFSETS
	.align		4
        /*6338*/ 	.byte	0x04, 0x39
        /*633a*/ 	.short	(.L_30 - .L_29)


	//   ....[0]....
.L_29:
        /*633c*/ 	.word	0x00000320
        /*6340*/ 	.word	0x000000ff
        /*6344*/ 	.word	0x00000000
        /*6348*/ 	.short	0x0100
        /*634a*/ 	.byte	0x09
	.zero		1


	//   ....[1]....
        /*634c*/ 	.word	0x00000330
        /*6350*/ 	.word	0x000000ff
        /*6354*/ 	.word	0x00000038
        /*6358*/ 	.short	0x0100
        /*635a*/ 	.byte	0x09
	.zero		1


	//   ....[2]....
        /*635c*/ 	.word	0x00000340
        /*6360*/ 	.word	0x000000ff
        /*6364*/ 	.word	0x00000008
        /*6368*/ 	.short	0x0100
        /*636a*/ 	.byte	0x09
	.zero		1


	//   ....[3]....
        /*636c*/ 	.word	0x00000350
        /*6370*/ 	.word	0x000000ff
        /*6374*/ 	.word	0x00000040
        /*6378*/ 	.short	0x0100
        /*637a*/ 	.byte	0x09
	.zero		1


	//   ....[4]....
        /*637c*/ 	.word	0x00000360
        /*6380*/ 	.word	0x000000ff
        /*6384*/ 	.word	0x00000010
        /*6388*/ 	.short	0x0100
        /*638a*/ 	.byte	0x09
	.zero		1


	//   ....[5]....
        /*638c*/ 	.word	0x00000370
        /*6390*/ 	.word	0x000000ff
        /*6394*/ 	.word	0x00000048
        /*6398*/ 	.short	0x0100
        /*639a*/ 	.byte	0x09
	.zero		1


	//   ....[6]....
        /*639c*/ 	.word	0x00000380
        /*63a0*/ 	.word	0x000000ff
        /*63a4*/ 	.word	0x00000018
        /*63a8*/ 	.short	0x0100
        /*63aa*/ 	.byte	0x09
	.zero		1


	//   ....[7]....
        /*63ac*/ 	.word	0x00000390
        /*63b0*/ 	.word	0x000000ff
        /*63b4*/ 	.word	0x00000050
        /*63b8*/ 	.short	0x0100
        /*63ba*/ 	.byte	0x09
	.zero		1


	//   ....[8]....
        /*63bc*/ 	.word	0x000003a0
        /*63c0*/ 	.word	0x000000ff
        /*63c4*/ 	.word	0x00000020
        /*63c8*/ 	.short	0x0100
        /*63ca*/ 	.byte	0x09
	.zero		1


	//   ....[9]....
        /*63cc*/ 	.word	0x000003b0
        /*63d0*/ 	.word	0x000000ff
        /*63d4*/ 	.word	0x00000058
        /*63d8*/ 	.short	0x0100
        /*63da*/ 	.byte	0x09
	.zero		1


	//   ....[10]....
        /*63dc*/ 	.word	0x000003c0
        /*63e0*/ 	.word	0x000000ff
        /*63e4*/ 	.word	0x00000028
        /*63e8*/ 	.short	0x0100
        /*63ea*/ 	.byte	0x09
	.zero		1


	//   ....[11]....
        /*63ec*/ 	.word	0x000003d0
        /*63f0*/ 	.word	0x000000ff
        /*63f4*/ 	.word	0x00000060
        /*63f8*/ 	.short	0x0100
        /*63fa*/ 	.byte	0x09
	.zero		1


	//   ....[12]....
        /*63fc*/ 	.word	0x000003e0
        /*6400*/ 	.word	0x000000ff
        /*6404*/ 	.word	0x00000030
        /*6408*/ 	.short	0x0100
        /*640a*/ 	.byte	0x09
	.zero		1


	//   ....[13]....
        /*640c*/ 	.word	0x000003f0
        /*6410*/ 	.word	0x000000ff
        /*6414*/ 	.word	0x00000068
        /*6418*/ 	.short	0x0100
        /*641a*/ 	.byte	0x09
	.zero		1


	//   ....[14]....
        /*641c*/ 	.word	0x00000630
        /*6420*/ 	.word	0x000000ff
        /*6424*/ 	.word	0x00000080
        /*6428*/ 	.short	0x0100
        /*642a*/ 	.byte	0x06
	.zero		1


	//   ....[15]....
        /*642c*/ 	.word	0x00000640
        /*6430*/ 	.word	0x000000ff
        /*6434*/ 	.word	0x00000088
        /*6438*/ 	.short	0x0100
        /*643a*/ 	.byte	0x06
	.zero		1


	//   ....[16]....
        /*643c*/ 	.word	0x00002b20
        /*6440*/ 	.word	0x000000ff
        /*6444*/ 	.word	0x00000000
        /*6448*/ 	.short	0x010a
        /*644a*/ 	.byte	0x06
	.zero		1


	//   ....[17]....
        /*644c*/ 	.word	0x00002b60
        /*6450*/ 	.word	0x000000ff
        /*6454*/ 	.word	0x00000000
        /*6458*/ 	.short	0x010a
        /*645a*/ 	.byte	0x06
	.zero		1


	//   ....[18]....
        /*645c*/ 	.word	0x00006ed0
        /*6460*/ 	.word	0x000000ff
        /*6464*/ 	.word	0x00000000
        /*6468*/ 	.short	0x010a
        /*646a*/ 	.byte	0x10
	.zero		1


	//   ....[19]....
        /*646c*/ 	.word	0x00006f10
        /*6470*/ 	.word	0x000000ff
        /*6474*/ 	.word	0x00000000
        /*6478*/ 	.short	0x010a
        /*647a*/ 	.byte	0x10
	.zero		1


	//   ....[20]....
        /*647c*/ 	.word	0x0000ce50
        /*6480*/ 	.word	0x000000ff
        /*6484*/ 	.word	0x00000000
        /*6488*/ 	.short	0x0101
        /*648a*/ 	.byte	0x08
	.zero		1


	//   ....[21]....
        /*648c*/ 	.word	0x00010910
        /*6490*/ 	.word	0x000000ff
        /*6494*/ 	.word	0x00000000
        /*6498*/ 	.short	0x0101
        /*649a*/ 	.byte	0x06
	.zero		1


	//   ....[22]....
        /*649c*/ 	.word	0x00024440
        /*64a0*/ 	.word	0x00000010
        /*64a4*/ 	.word	0x00000038
        /*64a8*/ 	.short	0x010a
        /*64aa*/ 	.byte	0x3f
	.zero		1


	//   ....[23]....
        /*64ac*/ 	.word	0x000247e0
        /*64b0*/ 	.word	0x00000003
        /*64b4*/ 	.word	0x00000088
        /*64b8*/ 	.short	0x0101
        /*64ba*/ 	.byte	0x3f
	.zero		1


	//   ....[24]....
        /*64bc*/ 	.word	0x00024f40
        /*64c0*/ 	.word	0x00000003
        /*64c4*/ 	.word	0x00000000
        /*64c8*/ 	.short	0x010a
        /*64ca*/ 	.byte	0x3f
	.zero		1


	//   ....[25]....
        /*64cc*/ 	.word	0x00024fd0
        /*64d0*/ 	.word	0x00000003
        /*64d4*/ 	.word	0x00000000
        /*64d8*/ 	.short	0x010a
        /*64da*/ 	.byte	0x3f
	.zero		1


	//   ....[26]....
        /*64dc*/ 	.word	0x00025060
        /*64e0*/ 	.word	0x00000003
        /*64e4*/ 	.word	0x00000000
        /*64e8*/ 	.short	0x010a
        /*64ea*/ 	.byte	0x3f
	.zero		1


	//   ....[27]....
        /*64ec*/ 	.word	0x000250f0
        /*64f0*/ 	.word	0x00000003
        /*64f4*/ 	.word	0x00000000
        /*64f8*/ 	.short	0x010a
        /*64fa*/ 	.byte	0x3f
	.zero		1


	//   ....[28]....
        /*64fc*/ 	.word	0x00025180
        /*6500*/ 	.word	0x00000003
        /*6504*/ 	.word	0x00000000
        /*6508*/ 	.short	0x010a
        /*650a*/ 	.byte	0x3f
	.zero		1


	//   ....[29]....
        /*650c*/ 	.word	0x00025210
        /*6510*/ 	.word	0x00000003
        /*6514*/ 	.word	0x00000000
        /*6518*/ 	.short	0x010a
        /*651a*/ 	.byte	0x3f
	.zero		1


	//   ....[30]....
        /*651c*/ 	.word	0x000252a0
        /*6520*/ 	.word	0x00000003
        /*6524*/ 	.word	0x00000000
        /*6528*/ 	.short	0x010a
        /*652a*/ 	.byte	0x3f
	.zero		1


	//   ....[31]....
        /*652c*/ 	.word	0x00025310
        /*6530*/ 	.word	0x00000003
        /*6534*/ 	.word	0x00000000
        /*6538*/ 	.short	0x010a
        /*653a*/ 	.byte	0x3f
	.zero		1


	//   ....[32]....
        /*653c*/ 	.word	0x00025380
        /*6540*/ 	.word	0x00000000
        /*6544*/ 	.word	0x00000000
        /*6548*/ 	.short	0x010a
        /*654a*/ 	.byte	0x3f
	.zero		1


	//   ....[33]....
        /*654c*/ 	.word	0x00025460
        /*6550*/ 	.word	0x00000010
        /*6554*/ 	.word	0x00000038
        /*6558*/ 	.short	0x010a
        /*655a*/ 	.byte	0x3f
	.zero		1


	//   ....[34]....
        /*655c*/ 	.word	0x00025540
        /*6560*/ 	.word	0x00000003
        /*6564*/ 	.word	0x00000000
        /*6568*/ 	.short	0x010a
        /*656a*/ 	.byte	0x3f
	.zero		1


	//   ....[35]....
        /*656c*/ 	.word	0x00025590
        /*6570*/ 	.word	0x00000003
        /*6574*/ 	.word	0x00000000
        /*6578*/ 	.short	0x010a
        /*657a*/ 	.byte	0x3f
	.zero		1


	//   ....[36]....
        /*657c*/ 	.word	0x000255e0
        /*6580*/ 	.word	0x00000003
        /*6584*/ 	.word	0x00000000
        /*6588*/ 	.short	0x010a
        /*658a*/ 	.byte	0x3f
	.zero		1


	//   ....[37]....
        /*658c*/ 	.word	0x00025630
        /*6590*/ 	.word	0x00000003
        /*6594*/ 	.word	0x00000000
        /*6598*/ 	.short	0x010a
        /*659a*/ 	.byte	0x3f
	.zero		1


	//   ....[38]....
        /*659c*/ 	.word	0x00025680
        /*65a0*/ 	.word	0x00000003
        /*65a4*/ 	.word	0x00000000
        /*65a8*/ 	.short	0x010a
        /*65aa*/ 	.byte	0x3f
	.zero		1


	//   ....[39]....
        /*65ac*/ 	.word	0x000256d0
        /*65b0*/ 	.word	0x00000003
        /*65b4*/ 	.word	0x00000000
        /*65b8*/ 	.short	0x010a
        /*65ba*/ 	.byte	0x3f
	.zero		1


	//----- nvinfo : EIATTR_NUM_MBARRIERS
	.align		4
.L_30:
        /*65bc*/ 	.byte	0x03, 0x38
        /*65be*/ 	.short	0x0010


	//----- nvinfo : EIATTR_EXIT_INSTR_OFFSETS
	.align		4
        /*65c0*/ 	.byte	0x04, 0x1c
        /*65c2*/ 	.short	(.L_32 - .L_31)


	//   ....[0]....
.L_31:
        /*65c4*/ 	.word	0x000006a0


	//   ....[1]....
        /*65c8*/ 	.word	0x00001000


	//   ....[2]....
        /*65cc*/ 	.word	0x00023a70


	//   ....[3]....
        /*65d0*/ 	.word	0x000240d0


	//   ....[4]....
        /*65d4*/ 	.word	0x000252f0


	//----- nvinfo : EIATTR_MAX_THREADS
	.align		4
.L_32:
        /*65d8*/ 	.byte	0x04, 0x05
        /*65da*/ 	.short	(.L_34 - .L_33)
.L_33:
        /*65dc*/ 	.word	0x00000180
        /*65e0*/ 	.word	0x00000001
        /*65e4*/ 	.word	0x00000001


	//----- nvinfo : EIATTR_CRS_STACK_SIZE
	.align		4
.L_34:
        /*65e8*/ 	.byte	0x04, 0x1e
        /*65ea*/ 	.short	(.L_36 - .L_35)
.L_35:
        /*65ec*/ 	.word	0x00000000


	//----- nvinfo : EIATTR_CBANK_PARAM_SIZE
	.align		4
.L_36:
        /*65f0*/ 	.byte	0x03, 0x19
        /*65f2*/ 	.short	0x0470


	//----- nvinfo : EIATTR_PARAM_CBANK
	.align		4
        /*65f4*/ 	.byte	0x04, 0x0a
        /*65f6*/ 	.short	(.L_38 - .L_37)
	.align		4
.L_37:
        /*65f8*/ 	.word	index@(.nv.constant0._ZN7cutlass13device_kernelINS_4gemm6kernel13GemmUniversalIN4cute5tupleIJiiiiEEENS1_10collective13CollectiveMmaINS1_37MainloopSm90TmaGmmaWarpSpecializedFP8ILi7ENS5_IJNS4_1CILi1EEESB_SB_EEENS1_35KernelTmaWarpSpecializedCooperativeEEENS5_IJNSA_ILi256EEESF_NSA_ILi64EEEEEENS_12float_e4m3_tENS5_IJlSB_lEEENS_12float_e5m2_tESJ_NS4_8TiledMMAINS4_8MMA_AtomIJNS4_4SM904GMMA31MMA_64x256x32_F32E4M3E5M2_SS_TNILNSO_7ScaleInE1ELSQ_1EEEEEENS4_6LayoutINS5_IJNSA_ILi2EEESB_SB_EEENS5_IJSB_NSA_ILi0EEESW_EEEEENS5_IJNS4_10UnderscoreESZ_SZ_EEEEENS4_13SM90_TMA_LOADENS4_14ComposedLayoutINS4_7SwizzleILi2ELi4ELi3EEENS4_18smem_ptr_flag_bitsILi8EEENST_INS5_IJNSA_ILi8EEESG_EEENS5_IJSG_SB_EEEEEEEvNS4_8identityES12_S1C_vS1D_EENS_8epilogue10collective6detail29Sm90TmaWarpSpecializedAdapterINS1G_15DefaultEpilogueISI_SJ_SJ_NS1F_6thread17LinearCombinationISI_Li1EffLNS1K_9ScaleType4KindE0ELNS_15FloatRoundStyleE2ESI_EENS1_15EpilogueDefaultEEEEEvvEEEEvNT_6ParamsE)
        /*65fc*/ 	.short	0x0210
        /*65fe*/ 	.short	0x0470


	//----- nvinfo : EIATTR_SW_WAR
	.align		4
.L_38:
        /*6600*/ 	.byte	0x04, 0x36
        /*6602*/ 	.short	(.L_40 - .L_39)
.L_39:
        /*6604*/ 	.word	0x00000008
.L_40:


//--------------------- .nv.callgraph             --------------------------
	.section	.nv.callgraph,"",@"SHT_CUDA_CALLGRAPH"
	.align	4
	.sectionentsize	8
	.align		4
        /*0000*/ 	.word	0x00000000
	.align		4
        /*0004*/ 	.word	0xffffffff
	.align		4
        /*0008*/ 	.word	0x00000000
	.align		4
        /*000c*/ 	.word	0xfffffffe
	.align		4
        /*0010*/ 	.word	0x00000000
	.align		4
        /*0014*/ 	.word	0xfffffffd
	.align		4
        /*0018*/ 	.word	0x00000000
	.align		4
        /*001c*/ 	.word	0xfffffffc


//--------------------- .nv.constant4             --------------------------
	.section	.nv.constant4,"a",@progbits
	.align	8
	.align		8
.nv.constant4:
        /*0000*/ 	.dword	_ZN40_INTERNAL_cae09028_4_k_cu_102288f9_167964cuda3std3__45__cpo5beginE
	.align		8
        /*0008*/ 	.dword	_ZN40_INTERNAL_cae09028_4_k_cu_102288f9_167964cuda3std3__45__cpo3endE
	.align		8
        /*0010*/ 	.dword	_ZN40_INTERNAL_cae09028_4_k_cu_102288f9_167964cuda3std3__45__cpo6cbeginE
	.align		8
        /*0018*/ 	.dword	_ZN40_INTERNAL_cae09028_4_k_cu_102288f9_167964cuda3std3__45__cpo4cendE
	.align		8
        /*0020*/ 	.dword	_ZN40_INTERNAL_cae09028_4_k_cu_102288f9_167964cuda3std3__442_GLOBAL__N__cae09028_4_k_cu_102288f9_167966ignoreE
	.align		8
        /*0028*/ 	.dword	_ZN40_INTERNAL_cae09028_4_k_cu_102288f9_167964cuda3std3__419piecewise_constructE
	.align		8
        /*0030*/ 	.dword	_ZN40_INTERNAL_cae09028_4_k_cu_102288f9_167964cuda3std3__48in_placeE
	.align		8
        /*0038*/ 	.dword	_ZN40_INTERNAL_cae09028_4_k_cu_102288f9_167964cuda3std6ranges3__45__cpo4swapE
	.align		8
        /*0040*/ 	.dword	_ZN40_INTERNAL_cae09028_4_k_cu_102288f9_167964cuda3std6ranges3__45__cpo9iter_moveE
	.align		8
        /*0048*/ 	.dword	_ZN40_INTERNAL_cae09028_4_k_cu_102288f9_167964cute7productE
	.align		8
        /*0050*/ 	.dword	_ZN40_INTERNAL_cae09028_4_k_cu_102288f9_167964cute1_E


//--------------------- .text._ZN7cutlass13device_kernelINS_4gemm6kernel13GemmUniversalIN4cute5tupleIJiiiiEEENS1_10collective13CollectiveMmaINS1_37MainloopSm90TmaGmmaWarpSpecializedFP8ILi7ENS5_IJNS4_1CILi1EEESB_SB_EEENS1_35KernelTmaWarpSpecializedCooperativeEEENS5_IJNSA_ILi256EEESF_NSA_ILi64EEEEEENS_12float_e4m3_tENS5_IJlSB_lEEENS_12float_e5m2_tESJ_NS4_8TiledMMAINS4_8MMA_AtomIJNS4_4SM904GMMA31MMA_64x256x32_F32E4M3E5M2_SS_TNILNSO_7ScaleInE1ELSQ_1EEEEEENS4_6LayoutINS5_IJNSA_ILi2EEESB_SB_EEENS5_IJSB_NSA_ILi0EEESW_EEEEENS5_IJNS4_10UnderscoreESZ_SZ_EEEEENS4_13SM90_TMA_LOADENS4_14ComposedLayoutINS4_7SwizzleILi2ELi4ELi3EEENS4_18smem_ptr_flag_bitsILi8EEENST_INS5_IJNSA_ILi8EEESG_EEENS5_IJSG_SB_EEEEEEEvNS4_8identityES12_S1C_vS1D_EENS_8epilogue10collective6detail29Sm90TmaWarpSpecializedAdapterINS1G_15DefaultEpilogueISI_SJ_SJ_NS1F_6thread17LinearCombinationISI_Li1EffLNS1K_9ScaleType4KindE0ELNS_15FloatRoundStyleE2ESI_EENS1_15EpilogueDefaultEEEEEvvEEEEvNT_6ParamsE --------------------------
	.section	.text._ZN7cutlass13device_kernelINS_4gemm6kernel13GemmUniversalIN4cute5tupleIJiiiiEEENS1_10collective13CollectiveMmaINS1_37MainloopSm90TmaGmmaWarpSpecializedFP8ILi7ENS5_IJNS4_1CILi1EEESB_SB_EEENS1_35KernelTmaWarpSpecializedCooperativeEEENS5_IJNSA_ILi256EEESF_NSA_ILi64EEEEEENS_12float_e4m3_tENS5_IJlSB_lEEENS_12float_e5m2_tESJ_NS4_8TiledMMAINS4_8MMA_AtomIJNS4_4SM904GMMA31MMA_64x256x32_F32E4M3E5M2_SS_TNILNSO_7ScaleInE1ELSQ_1EEEEEENS4_6LayoutINS5_IJNSA_ILi2EEESB_SB_EEENS5_IJSB_NSA_ILi0EEESW_EEEEENS5_IJNS4_10UnderscoreESZ_SZ_EEEEENS4_13SM90_TMA_LOADENS4_14ComposedLayoutINS4_7SwizzleILi2ELi4ELi3EEENS4_18smem_ptr_flag_bitsILi8EEENST_INS5_IJNSA_ILi8EEESG_EEENS5_IJSG_SB_EEEEEEEvNS4_8identityES12_S1C_vS1D_EENS_8epilogue10collective6detail29Sm90TmaWarpSpecializedAdapterINS1G_15DefaultEpilogueISI_SJ_SJ_NS1F_6thread17LinearCombinationISI_Li1EffLNS1K_9ScaleType4KindE0ELNS_15FloatRoundStyleE2ESI_EENS1_15EpilogueDefaultEEEEEvvEEEEvNT_6ParamsE,"ax",@progbits
	.align	128
.text._ZN7cutlass13device_kernelINS_4gemm6kernel13GemmUniversalIN4cute5tupleIJiiiiEEENS1_10collective13CollectiveMmaINS1_37MainloopSm90TmaGmmaWarpSpecializedFP8ILi7ENS5_IJNS4_1CILi1EEESB_SB_EEENS1_35KernelTmaWarpSpecializedCooperativeEEENS5_IJNSA_ILi256EEESF_NSA_ILi64EEEEEENS_12float_e4m3_tENS5_IJlSB_lEEENS_12float_e5m2_tESJ_NS4_8TiledMMAINS4_8MMA_AtomIJNS4_4SM904GMMA31MMA_64x256x32_F32E4M3E5M2_SS_TNILNSO_7ScaleInE1ELSQ_1EEEEEENS4_6LayoutINS5_IJNSA_ILi2EEESB_SB_EEENS5_IJSB_NSA_ILi0EEESW_EEEEENS5_IJNS4_10UnderscoreESZ_SZ_EEEEENS4_13SM90_TMA_LOADENS4_14ComposedLayoutINS4_7SwizzleILi2ELi4ELi3EEENS4_18smem_ptr_flag_bitsILi8EEENST_INS5_IJNSA_ILi8EEESG_EEENS5_IJSG_SB_EEEEEEEvNS4_8identityES12_S1C_vS1D_EENS_8epilogue10collective6detail29Sm90TmaWarpSpecializedAdapterINS1G_15DefaultEpilogueISI_SJ_SJ_NS1F_6thread17LinearCombinationISI_Li1EffLNS1K_9ScaleType4KindE0ELNS_15FloatRoundStyleE2ESI_EENS1_15EpilogueDefaultEEEEEvvEEEEvNT_6ParamsE:
        .type           _ZN7cutlass13device_kernelINS_4gemm6kernel13GemmUniversalIN4cute5tupleIJiiiiEEENS1_10collective13CollectiveMmaINS1_37MainloopSm90TmaGmmaWarpSpecializedFP8ILi7ENS5_IJNS4_1CILi1EEESB_SB_EEENS1_35KernelTmaWarpSpecializedCooperativeEEENS5_IJNSA_ILi256EEESF_NSA_ILi64EEEEEENS_12float_e4m3_tENS5_IJlSB_lEEENS_12float_e5m2_tESJ_NS4_8TiledMMAINS4_8MMA_AtomIJNS4_4SM904GMMA31MMA_64x256x32_F32E4M3E5M2_SS_TNILNSO_7ScaleInE1ELSQ_1EEEEEENS4_6LayoutINS5_IJNSA_ILi2EEESB_SB_EEENS5_IJSB_NSA_ILi0EEESW_EEEEENS5_IJNS4_10UnderscoreESZ_SZ_EEEEENS4_13SM90_TMA_LOADENS4_14ComposedLayoutINS4_7SwizzleILi2ELi4ELi3EEENS4_18smem_ptr_flag_bitsILi8EEENST_INS5_IJNSA_ILi8EEESG_EEENS5_IJSG_SB_EEEEEEEvNS4_8identityES12_S1C_vS1D_EENS_8epilogue10collective6detail29Sm90TmaWarpSpecializedAdapterINS1G_15DefaultEpilogueISI_SJ_SJ_NS1F_6thread17LinearCombinationISI_Li1EffLNS1K_9ScaleType4KindE0ELNS_15FloatRoundStyleE2ESI_EENS1_15EpilogueDefaultEEEEEvvEEEEvNT_6ParamsE,@function
        .size           _ZN7cutlass13device_kernelINS_4gemm6kernel13GemmUniversalIN4cute5tupleIJiiiiEEENS1_10collective13CollectiveMmaINS1_37MainloopSm90TmaGmmaWarpSpecializedFP8ILi7ENS5_IJNS4_1CILi1EEESB_SB_EEENS1_35KernelTmaWarpSpecializedCooperativeEEENS5_IJNSA_ILi256EEESF_NSA_ILi64EEEEEENS_12float_e4m3_tENS5_IJlSB_lEEENS_12float_e5m2_tESJ_NS4_8TiledMMAINS4_8MMA_AtomIJNS4_4SM904GMMA31MMA_64x256x32_F32E4M3E5M2_SS_TNILNSO_7ScaleInE1ELSQ_1EEEEEENS4_6LayoutINS5_IJNSA_ILi2EEESB_SB_EEENS5_IJSB_NSA_ILi0EEESW_EEEEENS5_IJNS4_10UnderscoreESZ_SZ_EEEEENS4_13SM90_TMA_LOADENS4_14ComposedLayoutINS4_7SwizzleILi2ELi4ELi3EEENS4_18smem_ptr_flag_bitsILi8EEENST_INS5_IJNSA_ILi8EEESG_EEENS5_IJSG_SB_EEEEEEEvNS4_8identityES12_S1C_vS1D_EENS_8epilogue10collective6detail29Sm90TmaWarpSpecializedAdapterINS1G_15DefaultEpilogueISI_SJ_SJ_NS1F_6thread17LinearCombinationISI_Li1EffLNS1K_9ScaleType4KindE0ELNS_15FloatRoundStyleE2ESI_EENS1_15EpilogueDefaultEEEEEvvEEEEvNT_6ParamsE,(.L_x_591 - _ZN7cutlass13device_kernelINS_4gemm6kernel13GemmUniversalIN4cute5tupleIJiiiiEEENS1_10collective13CollectiveMmaINS1_37MainloopSm90TmaGmmaWarpSpecializedFP8ILi7ENS5_IJNS4_1CILi1EEESB_SB_EEENS1_35KernelTmaWarpSpecializedCooperativeEEENS5_IJNSA_ILi256EEESF_NSA_ILi64EEEEEENS_12float_e4m3_tENS5_IJlSB_lEEENS_12float_e5m2_tESJ_NS4_8TiledMMAINS4_8MMA_AtomIJNS4_4SM904GMMA31MMA_64x256x32_F32E4M3E5M2_SS_TNILNSO_7ScaleInE1ELSQ_1EEEEEENS4_6LayoutINS5_IJNSA_ILi2EEESB_SB_EEENS5_IJSB_NSA_ILi0EEESW_EEEEENS5_IJNS4_10UnderscoreESZ_SZ_EEEEENS4_13SM90_TMA_LOADENS4_14ComposedLayoutINS4_7SwizzleILi2ELi4ELi3EEENS4_18smem_ptr_flag_bitsILi8EEENST_INS5_IJNSA_ILi8EEESG_EEENS5_IJSG_SB_EEEEEEEvNS4_8identityES12_S1C_vS1D_EENS_8epilogue10collective6detail29Sm90TmaWarpSpecializedAdapterINS1G_15DefaultEpilogueISI_SJ_SJ_NS1F_6thread17LinearCombinationISI_Li1EffLNS1K_9ScaleType4KindE0ELNS_15FloatRoundStyleE2ESI_EENS1_15EpilogueDefaultEEEEEvvEEEEvNT_6ParamsE)
        .other          _ZN7cutlass13device_kernelINS_4gemm6kernel13GemmUniversalIN4cute5tupleIJiiiiEEENS1_10collective13CollectiveMmaINS1_37MainloopSm90TmaGmmaWarpSpecializedFP8ILi7ENS5_IJNS4_1CILi1EEESB_SB_EEENS1_35KernelTmaWarpSpecializedCooperativeEEENS5_IJNSA_ILi256EEESF_NSA_ILi64EEEEEENS_12float_e4m3_tENS5_IJlSB_lEEENS_12float_e5m2_tESJ_NS4_8TiledMMAINS4_8MMA_AtomIJNS4_4SM904GMMA31MMA_64x256x32_F32E4M3E5M2_SS_TNILNSO_7ScaleInE1ELSQ_1EEEEEENS4_6LayoutINS5_IJNSA_ILi2EEESB_SB_EEENS5_IJSB_NSA_ILi0EEESW_EEEEENS5_IJNS4_10UnderscoreESZ_SZ_EEEEENS4_13SM90_TMA_LOADENS4_14ComposedLayoutINS4_7SwizzleILi2ELi4ELi3EEENS4_18smem_ptr_flag_bitsILi8EEENST_INS5_IJNSA_ILi8EEESG_EEENS5_IJSG_SB_EEEEEEEvNS4_8identityES12_S1C_vS1D_EENS_8epilogue10collective6detail29Sm90TmaWarpSpecializedAdapterINS1G_15DefaultEpilogueISI_SJ_SJ_NS1F_6thread17LinearCombinationISI_Li1EffLNS1K_9ScaleType4KindE0ELNS_15FloatRoundStyleE2ESI_EENS1_15EpilogueDefaultEEEEEvvEEEEvNT_6ParamsE,@"STO_CUDA_ENTRY STV_DEFAULT"
_ZN7cutlass13device_kernelINS_4gemm6kernel13GemmUniversalIN4cute5tupleIJiiiiEEENS1_10collective13CollectiveMmaINS1_37MainloopSm90TmaGmmaWarpSpecializedFP8ILi7ENS5_IJNS4_1CILi1EEESB_SB_EEENS1_35KernelTmaWarpSpecializedCooperativeEEENS5_IJNSA_ILi256EEESF_NSA_ILi64EEEEEENS_12float_e4m3_tENS5_IJlSB_lEEENS_12float_e5m2_tESJ_NS4_8TiledMMAINS4_8MMA_AtomIJNS4_4SM904GMMA31MMA_64x256x32_F32E4M3E5M2_SS_TNILNSO_7ScaleInE1ELSQ_1EEEEEENS4_6LayoutINS5_IJNSA_ILi2EEESB_SB_EEENS5_IJSB_NSA_ILi0EEESW_EEEEENS5_IJNS4_10UnderscoreESZ_SZ_EEEEENS4_13SM90_TMA_LOADENS4_14ComposedLayoutINS4_7SwizzleILi2ELi4ELi3EEENS4_18smem_ptr_flag_bitsILi8EEENST_INS5_IJNSA_ILi8EEESG_EEENS5_IJSG_SB_EEEEEEEvNS4_8identityES12_S1C_vS1D_EENS_8epilogue10collective6detail29Sm90TmaWarpSpecializedAdapterINS1G_15DefaultEpilogueISI_SJ_SJ_NS1F_6thread17LinearCombinationISI_Li1EffLNS1K_9ScaleType4KindE0ELNS_15FloatRoundStyleE2ESI_EENS1_15EpilogueDefaultEEEEEvvEEEEvNT_6ParamsE:
[----:B------:R-:W0:Y:S02]  /*0000*/  LDC R1, c[0x0][0x28] ;  /* 0x00000a00ff017b82 */ /* 0x000e240000000800 */
[----:B0-----:R-:W-:Y:S01]  /*0010*/  VIADD R1, R1, 0xfffff790 ;  /* 0xfffff79001017836 */ /* 0x001fe20000000000 */
[----:B------:R-:W0:Y:S01]  /*0020*/  S2R R2, SR_TID.X ;  /* 0x0000000000027919 */ /* 0x000e220000002100 */
[----:B------:R-:W-:Y:S01]  /*0030*/  ELECT P0, URZ, PT ;  /* 0x00000000003f782f */ /* 0x000fe20003800000 */
[----:B------:R-:W-:Y:S01]  /*0040*/  BSSY B0, `(.L_x_0) ;  /* 0x0000015000007945 */ /* 0x000fe20003800000 */
[--C-:B0-----:R-:W-:Y:S02]  /*0050*/  SHF.R.U32.HI R0, RZ, 0x5, R2.reuse ;  /* 0x00000005ff007819 */ /* 0x101fe40000011602 */
[----:B------:R-:W-:-:S03]  /*0060*/  SHF.R.U32.HI R2, RZ, 0x7, R2 ;  /* 0x00000007ff027819 */ /* 0x000fc60000011602 */
[----:B------:R-:W0:Y:S04]  /*0070*/  SHFL.IDX PT, R3, R0, RZ, 0x1f ;  /* 0x00001fff00037589 */ /* 0x000e2800000e0000 */
[----:B------:R-:W1:Y:S01]  /*0080*/  SHFL.IDX PT, R2, R2, RZ, 0x1f ;  /* 0x00001fff02027589 */ /* 0x000e6200000e0000 */
[----:B0-----:R-:W-:Y:S02]  /*0090*/  R2UR UR4, R3 ;  /* 0x00000000030472ca */ /* 0x001fe400000e0000 */
[----:B-1----:R-:W-:-:S11]  /*00a0*/  R2UR UR6, R2 ;  /* 0x00000000020672ca */ /* 0x002fd600000e0000 */
[----:B------:R-:W-:Y:S02]  /*00b0*/  USHF.R.S32.HI UR5, URZ, 0x1f, UR4 ;  /* 0x0000001f3f057899 */ /* 0x000fe40008011404 */
[----:B------:R-:W-:Y:S02]  /*00c0*/  ISETP.NE.OR P0, PT, RZ, UR4, !P0 ;  /* 0x00000004ff007c0c */ /* 0x000fe4000c705670 */
[----:B------:R-:W-:-:S04]  /*00d0*/  ULEA.HI UR5, UR5, UR4, URZ, 0x2 ;  /* 0x0000000405057291 */ /* 0x000fc8000f8f103f */
[----:B------:R-:W-:-:S04]  /*00e0*/  ULOP3.LUT UR5, UR5, 0xfffffffc, URZ, 0xc0, !UPT ;  /* 0xfffffffc05057892 */ /* 0x000fc8000f8ec03f */
[----:B------:R-:W-:-:S03]  /*00f0*/  UIADD3 UR8, UR4, -UR5, URZ ;  /* 0x8000000504087290 */ /* 0x000fc6000fffe03f */
[----:B------:R-:W-:Y:S09]  /*0100*/  @P0 BRA `(.L_x_1) ;  /* 0x0000000000200947 */ /* 0x000ff20003800000 */
[----:B------:R-:W-:Y:S02]  /*0110*/  ULDC.64 UR4, c[0x0][0x198] ;  /* 0x0000660000047ab9 */ /* 0x000fe40000000a00 */
[----:B------:R-:W-:Y:S02]  /*0120*/  UIADD3 UR10, UP0, UR4, 0xf0, URZ ;  /* 0x000000f0040a7890 */ /* 0x000fe4000ff1e03f */
[----:B------:R-:W-:Y:S02]  /*0130*/  UIADD3 UR4, UP1, UR4, 0x1f0, URZ ;  /* 0x000001f004047890 */ /* 0x000fe4000ff3e03f */
[----:B------:R-:W-:Y:S02]  /*0140*/  UIADD3.X UR11, URZ, UR5, URZ, UP0, !UPT ;  /* 0x000000053f0b7290 */ /* 0x000fe400087fe43f */
[----:B------:R-:W-:-:S07]  /*0150*/  UIADD3.X UR5, URZ, UR5, URZ, UP1, !UPT ;  /* 0x000000053f057290 */ /* 0x000fce0008ffe43f */
[----:B------:R0:W-:Y:S02]  /*0160*/  UTMACCTL.PF [UR10] ;  /* 0x000000000a0079b9 */ /* 0x0001e40008040000 */
[----:B------:R0:W-:Y:S02]  /*0170*/  UTMACCTL.PF [UR4] ;  /* 0x00000000040079b9 */ /* 0x0001e40008040000 */
[----:B0-----:R-:W-:Y:S01]  /*0180*/  NOP ;  /* 0x0000000000007918 */ /* 0x001fe20000000000 */
.L_x_1:
[----:B------:R-:W-:Y:S05]  /*0190*/  BSYNC B0 ;  /* 0x0000000000007941 */ /* 0x000fea0003800000 */
.L_x_0:
[----:B------:R-:W0:Y:S01]  /*01a0*/  SHFL.IDX PT, R2, R0, RZ, 0x1f ;  /* 0x00001fff00027589 */ /* 0x000e2200000e0000 */
[----:B------:R-:W-:Y:S01]  /*01b0*/  UISETP.NE.AND UP0, UPT, UR8, 0x3, UPT ;  /* 0x000000030800788c */ /* 0x000fe2000bf05270 */
[----:B------:R-:W-:Y:S01]  /*01c0*/  ISETP.NE.AND P1, PT, RZ, UR6, PT ;  /* 0x00000006ff007c0c */ /* 0x000fe2000bf25270 */
[----:B------:R-:W-:Y:S02]  /*01d0*/  UIADD3 UR10, UR6, -0x1, URZ ;  /* 0xffffffff060a7890 */ /* 0x000fe4000fffe03f */
[----:B------:R-:W-:Y:S02]  /*01e0*/  UISETP.EQ.OR UP0, UPT, UR8, URZ, !UP0 ;  /* 0x0000003f0800728c */ /* 0x000fe4000c702670 */
[----:B------:R-:W-:Y:S02]  /*01f0*/  UISETP.GE.U32.AND UP1, UPT, UR10, 0x2, UPT ;  /* 0x000000020a00788c */ /* 0x000fe4000bf26070 */
[----:B------:R-:W-:-:S04]  /*0200*/  UISETP.EQ.AND UP0, UPT, UR6, URZ, UP0 ;  /* 0x0000003f0600728c */ /* 0x000fc80008702270 */
[----:B------:R-:W-:-:S04]  /*0210*/  USEL UR13, URZ, 0x1, !UP0 ;  /* 0x000000013f0d7887 */ /* 0x000fc8000c000000 */
[----:B------:R-:W-:Y:S01]  /*0220*/  USEL UR13, UR13, 0x2, UP1 ;  /* 0x000000020d0d7887 */ /* 0x000fe20008800000 */
[----:B0-----:R-:W-:-:S13]  /*0230*/  ISETP.NE.AND P0, PT, R2, RZ, PT ;  /* 0x000000ff0200720c */ /* 0x001fda0003f05270 */
[----:B------:R-:W-:Y:S05]  /*0240*/  @P0 BRA `(.L_x_2) ;  /* 0x0000000000700947 */ /* 0x000fea0003800000 */
[----:B------:R-:W0:Y:S01]  /*0250*/  S2UR UR9, SR_CgaCtaId ;  /* 0x00000000000979c3 */ /* 0x000e220000008800 */
[----:B------:R-:W-:Y:S01]  /*0260*/  UMOV UR4, 0x400 ;  /* 0x0000040000047882 */ /* 0x000fe20000000000 */
[----:B------:R-:W-:Y:S01]  /*0270*/  UMOV UR5, 0x1 ;  /* 0x0000000100057882 */ /* 0x000fe20000000000 */
[----:B------:R-:W-:Y:S01]  /*0280*/  UMOV UR6, 0x100 ;  /* 0x0000010000067882 */ /* 0x000fe20000000000 */
[----:B------:R-:W-:Y:S01]  /*0290*/  ELECT P0, URZ, PT ;  /* 0x00000000003f782f */ /* 0x000fe20003800000 */
[----:B------:R-:W-:-:S04]  /*02a0*/  UIADD3 UR6, -UR6, 0x100000, URZ ;  /* 0x0010000006067890 */ /* 0x000fc8000fffe13f */
[----:B------:R-:W-:Y:S02]  /*02b0*/  USHF.L.U32 UR7, UR6, 0xb, URZ ;  /* 0x0000000b06077899 */ /* 0x000fe4000800063f */
[----:B------:R-:W-:Y:S02]  /*02c0*/  USHF.L.U32 UR6, UR6, 0x1, URZ ;  /* 0x0000000106067899 */ /* 0x000fe4000800063f */
[----:B0-----:R-:W-:Y:S02]  /*02d0*/  ULEA UR9, UR9, UR4, 0x18 ;  /* 0x0000000409097291 */ /* 0x001fe4000f8ec03f */
[----:B------:R-:W-:-:S04]  /*02e0*/  UIADD3 UR4, -UR5, 0x100000, URZ ;  /* 0x0010000005047890 */ /* 0x000fc8000fffe13f */
[----:B------:R-:W-:Y:S02]  /*02f0*/  USHF.L.U32 UR5, UR4, 0xb, URZ ;  /* 0x0000000b04057899 */ /* 0x000fe4000800063f */
[----:B------:R-:W-:Y:S01]  /*0300*/  USHF.L.U32 UR4, UR4, 0x1, URZ ;  /* 0x0000000104047899 */ /* 0x000fe2000800063f */
[----:B------:R-:W0:Y:S11]  /*0310*/  FENCE.VIEW.ASYNC.S ;  /* 0x00000000000073c6 */ /* 0x000e360000000000 */
[----:B0-----:R0:W1:Y:S01]  /*0320*/  SYNCS.EXCH.64 URZ, [UR9], UR4 ;  /* 0x00000004093f75b2 */ /* 0x0010620008000100 */
[----:B------:R0:W2:Y:S01]  /*0330*/  SYNCS.EXCH.64 URZ, [UR9+0x38], UR6 ;  /* 0x00003806093f75b2 */ /* 0x0000a20008000100 */
[----:B------:R0:W3:Y:S01]  /*0340*/  SYNCS.EXCH.64 URZ, [UR9+0x8], UR4 ;  /* 0x00000804093f75b2 */ /* 0x0000e20008000100 */
[----:B------:R0:W4:Y:S01]  /*0350*/  SYNCS.EXCH.64 URZ, [UR9+0x40], UR6 ;  /* 0x00004006093f75b2 */ /* 0x0001220008000100 */
[----:B------:R0:W0:Y:S01]  /*0360*/  SYNCS.EXCH.64 URZ, [UR9+0x10], UR4 ;  /* 0x00001004093f75b2 */ /* 0x0000220008000100 */
        /* <DEDUP_REMOVED lines=9> */
[----:B------:R-:W-:Y:S01]  /*0400*/  NOP ;  /* 0x0000000000007918 */ /* 0x000fe20000000000 */
.L_x_2:
[----:B------:R-:W5:Y:S01]  /*0410*/  LDC R2, c[0x0][0x65c] ;  /* 0x00019700ff027b82 */ /* 0x000f620000000800 */
[----:B------:R-:W1:Y:S01]  /*0420*/  SHFL.IDX PT, R0, R0, RZ, 0x1f ;  /* 0x00001fff00007589 */ /* 0x000e6200000e0000 */
[----:B------:R-:W-:Y:S01]  /*0430*/  ELECT P0, URZ, PT ;  /* 0x00000000003f782f */ /* 0x000fe20003800000 */
[----:B------:R-:W-:Y:S01]  /*0440*/  IMAD.MOV.U32 R3, RZ, RZ, RZ ;  /* 0x000000ffff037224 */ /* 0x000fe200078e00ff */
[----:B0-----:R-:W-:Y:S01]  /*0450*/  UMOV UR4, 0x20 ;  /* 0x0000002000047882 */ /* 0x001fe20000000000 */
[----:B------:R-:W0:Y:S01]  /*0460*/  S2R R11, SR_CTAID.Y ;  /* 0x00000000000b7919 */ /* 0x000e220000002600 */
[----:B------:R-:W-:Y:S01]  /*0470*/  NOP ;  /* 0x0000000000007918 */ /* 0x000fe20000000000 */
[----:B------:R-:W-:Y:S01]  /*0480*/  NOP ;  /* 0x0000000000007918 */ /* 0x000fe20000000000 */
[----:B-----5:R-:W-:Y:S02]  /*0490*/  ISETP.NE.AND P4, PT, R2, 0x1, PT ;  /* 0x000000010200780c */ /* 0x020fe40003f85270 */
[----:B------:R-:W5:Y:S01]  /*04a0*/  S2R R2, SR_CTAID.X ;  /* 0x0000000000027919 */ /* 0x000f620000002500 */
[----:B-1----:R-:W-:-:S10]  /*04b0*/  ISETP.NE.OR P0, PT, R0, RZ, !P0 ;  /* 0x000000ff0000720c */ /* 0x002fd40004705670 */
[----:B------:R-:W5:Y:S01]  /*04c0*/  @P4 LDC R7, c[0x0][0x10] ;  /* 0x00000400ff074b82 */ /* 0x000f620000000800 */
[----:B0-----:R-:W-:Y:S02]  /*04d0*/  @P4 IMAD.MOV.U32 R4, RZ, RZ, R11 ;  /* 0x000000ffff044224 */ /* 0x001fe400078e000b */
[----:B------:R-:W-:Y:S01]  /*04e0*/  VOTEU.ALL UP0, P0 ;  /* 0x00000000003f7886 */ /* 0x000fe20000000000 */
[----:B------:R-:W-:Y:S01]  /*04f0*/  @P4 IMAD.MOV.U32 R5, RZ, RZ, RZ ;  /* 0x000000ffff054224 */ /* 0x000fe200078e00ff */
[----:B------:R-:W-:Y:S01]  /*0500*/  VOTEU.ALL UP1, P0 ;  /* 0x00000000003f7886 */ /* 0x000fe20000020000 */
[----:B------:R-:W-:Y:S02]  /*0510*/  @P4 IMAD.MOV.U32 R13, RZ, RZ, RZ ;  /* 0x000000ffff0d4224 */ /* 0x000fe400078e00ff */
[----:B------:R-:W0:Y:S01]  /*0520*/  @!P4 LDC R9, c[0x0][0xc] ;  /* 0x00000300ff09cb82 */ /* 0x000e220000000800 */
[----:B------:R-:W-:Y:S01]  /*0530*/  @!UP0 UMOV UR6, 0x400 ;  /* 0x0000040000068882 */ /* 0x000fe20000000000 */
[----:B------:R-:W-:-:S04]  /*0540*/  @!UP0 UIADD3 UR4, -UR4, 0x100000, URZ ;  /* 0x0010000004048890 */ /* 0x000fc8000fffe13f */
[----:B------:R-:W-:Y:S02]  /*0550*/  @!UP0 USHF.L.U32 UR5, UR4, 0xb, URZ ;  /* 0x0000000b04058899 */ /* 0x000fe4000800063f */
[----:B------:R-:W-:Y:S01]  /*0560*/  @!UP0 USHF.L.U32 UR4, UR4, 0x1, URZ ;  /* 0x0000000104048899 */ /* 0x000fe2000800063f */
[----:B------:R-:W1:Y:S01]  /*0570*/  @!UP0 S2UR UR7, SR_CgaCtaId ;  /* 0x00000000000789c3 */ /* 0x000e620000008800 */
[----:B-----5:R-:W-:-:S04]  /*0580*/  @P4 IMAD.WIDE.U32 R6, R2, R7, R4 ;  /* 0x0000000702064225 */ /* 0x020fc800078e0004 */
[----:B------:R-:W-:Y:S02]  /*0590*/  @P4 IMAD.MOV.U32 R10, RZ, RZ, R6 ;  /* 0x000000ffff0a4224 */ /* 0x000fe400078e0006 */
[----:B------:R-:W-:Y:S02]  /*05a0*/  @P4 IMAD.IADD R14, R7, 0x1, R13 ;  /* 0x00000001070e4824 */ /* 0x000fe400078e020d */
[----:B0-----:R-:W-:-:S04]  /*05b0*/  @!P4 IMAD.WIDE.U32 R4, R9, R11, R2 ;  /* 0x0000000b0904c225 */ /* 0x001fc800078e0002 */
[----:B------:R-:W-:Y:S02]  /*05c0*/  @!P4 IMAD.MOV.U32 R10, RZ, RZ, R4 ;  /* 0x000000ffff0ac224 */ /* 0x000fe400078e0004 */
[----:B------:R-:W-:Y:S01]  /*05d0*/  @!P4 IMAD.MOV.U32 R14, RZ, RZ, R5 ;  /* 0x000000ffff0ec224 */ /* 0x000fe200078e0005 */
[----:B-1----:R-:W-:Y:S02]  /*05e0*/  @!UP0 ULEA UR6, UR7, UR6, 0x18 ;  /* 0x0000000607068291 */ /* 0x002fe4000f8ec03f */
[----:B------:R0:W-:Y:S01]  /*05f0*/  STL [R1+0x458], R10 ;  /* 0x0004580a01007387 */ /* 0x0001e20000100800 */
[----:B------:R-:W-:-:S03]  /*0600*/  VOTEU.ALL UP0, P0 ;  /* 0x00000000003f7886 */ /* 0x000fc60000000000 */
[----:B------:R0:W-:Y:S04]  /*0610*/  STL [R1+0x454], R14 ;  /* 0x0004540e01007387 */ /* 0x0001e80000100800 */
[----:B------:R-:W1:Y:S02]  /*0620*/  FENCE.VIEW.ASYNC.S ;  /* 0x00000000000073c6 */ /* 0x000e640000000000 */
[----:B-1----:R0:W2:Y:S01]  /*0630*/  @!UP0 SYNCS.EXCH.64 URZ, [UR6+0x80], UR4 ;  /* 0x00008004063f85b2 */ /* 0x0020a20008000100 */
[----:B------:R0:W2:Y:S01]  /*0640*/  @!UP1 SYNCS.EXCH.64 URZ, [UR6+0x88], UR4 ;  /* 0x00008804063f95b2 */ /* 0x0000a20008000100 */
[----:B------:R-:W-:Y:S01]  /*0650*/  NOP ;  /* 0x0000000000007918 */ /* 0x000fe20000000000 */
[----:B--234-:R-:W-:Y:S06]  /*0660*/  BAR.SYNC.DEFER_BLOCKING 0x0 ;  /* 0x0000000000007b1d */ /* 0x01cfec0000010000 */
[----:B0-----:R-:W-:Y:S05]  /*0670*/  @!P1 BRA `(.L_x_3) ;  /* 0x0000023400009947 */ /* 0x001fea0003800000 */
[----:B------:R-:W-:-:S06]  /*0680*/  UISETP.GT.U32.AND UP0, UPT, UR10, 0x1, UPT ;  /* 0x000000010a00788c */ /* 0x000fcc000bf04070 */
[----:B------:R-:W-:-:S13]  /*0690*/  PLOP3.LUT P0, PT, PT, PT, UP0, 0x80, 0x0 ;  /* 0x000000000000781c */ /* 0x000fda0003f0f008 */
[----:B------:R-:W-:Y:S05]  /*06a0*/  @P0 EXIT ;  /* 0x000000000000094d */ /* 0x000fea0003800000 */
[----:B------:R-:W-:Y:S01]  /*06b0*/  IMAD.MOV.U32 R5, RZ, RZ, -0x1 ;  /* 0xffffffffff057424 */ /* 0x000fe200078e00ff */
[----:B------:R-:W-:Y:S01]  /*06c0*/  ULDC.64 UR4, c[0x0][0x650] ;  /* 0x0001940000047ab9 */ /* 0x000fe20000000a00 */
[----:B------:R-:W-:Y:S01]  /*06d0*/  IMAD.MOV.U32 R4, RZ, RZ, -0x1 ;  /* 0xffffffffff047424 */ /* 0x000fe200078e00ff */
[----:B------:R-:W-:Y:S01]  /*06e0*/  ISETP.GE.U32.AND P0, PT, R10, UR4, PT ;  /* 0x000000040a007c0c */ /* 0x000fe2000bf06070 */
[----:B------:R-:W-:Y:S01]  /*06f0*/  UMOV UR10, 0xffffffff ;  /* 0xffffffff000a7882 */ /* 0x000fe20000000000 */
[----:B------:R0:W-:Y:S01]  /*0700*/  STL [R1+0x460], R5 ;  /* 0x0004600501007387 */ /* 0x0001e20000100800 */
[----:B------:R-:W-:Y:S02]  /*0710*/  PRMT R0, RZ, 0x7610, R0 ;  /* 0x00007610ff007816 */ /* 0x000fe40000000000 */
[----:B------:R-:W-:Y:S01]  /*0720*/  ISETP.GE.U32.AND.EX P0, PT, R14, UR5, PT, P0 ;  /* 0x000000050e007c0c */ /* 0x000fe2000bf06100 */
[----:B------:R0:W-:-:S12]  /*0730*/  STL [R1+0x45c], R4 ;  /* 0x00045c0401007387 */ /* 0x0001d80000100800 */
[----:B0-----:R-:W-:Y:S05]  /*0740*/  @P0 BRA `(.L_x_4) ;  /* 0x00000004006c0947 */ /* 0x001fea0003800000 */
[----:B------:R-:W-:Y:S01]  /*0750*/  ULDC.64 UR14, c[0x0][0x628] ;  /* 0x00018a00000e7ab9 */ /* 0x000fe20000000a00 */
[----:B------:R-:W0:Y:S01]  /*0760*/  LDC.64 R12, c[0x0][0x620] ;  /* 0x00018800ff0c7b82 */ /* 0x000e220000000a00 */
[----:B------:R-:W-:Y:S01]  /*0770*/  ISETP.NE.U32.AND P0, PT, RZ, UR14, PT ;  /* 0x0000000eff007c0c */ /* 0x000fe2000bf05070 */
[----:B------:R-:W-:Y:S01]  /*0780*/  ULDC UR11, c[0x0][0x630] ;  /* 0x00018c00000b7ab9 */ /* 0x000fe20000000800 */
[----:B------:R-:W-:Y:S02]  /*0790*/  R2UR UR4, R10 ;  /* 0x000000000a0472ca */ /* 0x000fe400000e0000 */
[----:B------:R-:W-:Y:S02]  /*07a0*/  ISETP.NE.AND.EX P0, PT, RZ, UR15, PT, P0 ;  /* 0x0000000fff007c0c */ /* 0x000fe4000bf05300 */
[----:B------:R-:W-:-:S11]  /*07b0*/  R2UR UR5, R14 ;  /* 0x000000000e0572ca */ /* 0x000fd600000e0000 */
[----:B------:R-:W-:Y:S05]  /*07c0*/  @!P0 BRA `(.L_x_5) ;  /* 0x0000000000308947 */ /* 0x000fea0003800000 */
[----:B------:R-:W-:Y:S01]  /*07d0*/  R2UR UR4, R10 ;  /* 0x000000000a0472ca */ /* 0x000fe200000e0000 */
[----:B------:R-:W-:Y:S01]  /*07e0*/  ULDC UR8, c[0x0][0x634] ;  /* 0x00018d0000087ab9 */ /* 0x000fe20000000800 */
[----:B------:R-:W-:-:S11]  /*07f0*/  R2UR UR10, R14 ;  /* 0x000000000e0a72ca */ /* 0x000fd600000e0000 */
[----:B------:R-:W-:-:S04]  /*0800*/  UIADD3 UR8, UP0, UR4, UR8, URZ ;  /* 0x0000000804087290 */ /* 0x000fc8000ff1e03f */
[----:B------:R-:W-:-:S04]  /*0810*/  UIADD3.X UR10, URZ, UR10, URZ, UP0, !UPT ;  /* 0x0000000a3f0a7290 */ /* 0x000fc800087fe43f */
[----:B------:R-:W-:-:S04]  /*0820*/  UIMAD.WIDE.U32 UR4, UR10, UR14, URZ ;  /* 0x0000000e0a0472a5 */ /* 0x000fc8000f8e003f */
[----:B------:R-:W-:Y:S02]  /*0830*/  UIMAD.WIDE.U32 UR6, UP0, UR8, UR15, UR4 ;  /* 0x0000000f080672a5 */ /* 0x000fe4000f800004 */
[----:B------:R-:W-:Y:S02]  /*0840*/  UIMAD.WIDE.U32 UR4, UR8, UR14, URZ ;  /* 0x0000000e080472a5 */ /* 0x000fe4000f8e003f */
[----:B------:R-:W-:Y:S02]  /*0850*/  UIADD3.X UR9, URZ, URZ, URZ, UP0, !UPT ;  /* 0x0000003f3f097290 */ /* 0x000fe400087fe43f */
[----:B------:R-:W-:Y:S01]  /*0860*/  UIADD3 URZ, UP0, UR5, UR6, URZ ;  /* 0x00000006053f7290 */ /* 0x000fe2000ff1e03f */
[----:B------:R-:W-:-:S03]  /*0870*/  UMOV UR8, UR7 ;  /* 0x0000000700087c82 */ /* 0x000fc60008000000 */
[----:B------:R-:W-:-:S12]  /*0880*/  UIMAD.WIDE.U32.X UR4, UR10, UR15, UR8, UP0 ;  /* 0x0000000f0a0472a5 */ /* 0x000fd800080e0408 */
.L_x_5:
[----:B------:R-:W-:Y:S01]  /*0890*/  USHF.R.U64 UR10, UR4, UR11, UR5 ;  /* 0x0000000b040a7299 */ /* 0x000fe20008001205 */
[----:B------:R-:W1:Y:S01]  /*08a0*/  LDC R8, c[0x0][0x618] ;  /* 0x00018600ff087b82 */ /* 0x000e620000000800 */
[----:B------:R-:W-:Y:S01]  /*08b0*/  USHF.R.U32.HI UR4, URZ, UR11, UR5 ;  /* 0x0000000b3f047299 */ /* 0x000fe20008011605 */
[----:B------:R-:W-:Y:S01]  /*08c0*/  I2FP.F32.U32 R0, R2 ;  /* 0x0000000200007245 */ /* 0x000fe20000201000 */
[----:B------:R-:W-:Y:S01]  /*08d0*/  IMAD.MOV.U32 R4, RZ, RZ, R10 ;  /* 0x000000ffff047224 */ /* 0x000fe200078e000a */
[----:B------:R-:W-:Y:S01]  /*08e0*/  ULDC UR5, c[0x0][0x150] ;  /* 0x0000540000057ab9 */ /* 0x000fe20000000800 */
[----:B------:R-:W-:Y:S01]  /*08f0*/  IADD3 R7, P0, RZ, -UR10, RZ ;  /* 0x8000000aff077c10 */ /* 0x000fe2000ff1e0ff */
[----:B------:R-:W-:Y:S02]  /*0900*/  IMAD.MOV.U32 R5, RZ, RZ, R14 ;  /* 0x000000ffff057224 */ /* 0x000fe400078e000e */
[----:B------:R-:W-:Y:S01]  /*0910*/  FMUL R0, R0, UR5 ;  /* 0x0000000500007c20 */ /* 0x000fe20008400000 */
[----:B------:R-:W2:Y:S01]  /*0920*/  LDC.64 R20, c[0x0][0x640] ;  /* 0x00019000ff147b82 */ /* 0x000ea20000000a00 */
[----:B------:R-:W-:Y:S01]  /*0930*/  IMAD.X R9, RZ, RZ, ~UR4, P0 ;  /* 0x80000004ff097e24 */ /* 0x000fe200080e06ff */
[----:B------:R-:W-:Y:S01]  /*0940*/  ULDC UR4, c[0x0][0x154] ;  /* 0x0000550000047ab9 */ /* 0x000fe20000000800 */
[----:B0-----:R-:W-:-:S02]  /*0950*/  IMAD.WIDE.U32 R4, R7, R12, R4 ;  /* 0x0000000c07047225 */ /* 0x001fc400078e0004 */
[----:B------:R-:W0:Y:S03]  /*0960*/  F2I.U32.TRUNC.NTZ R0, R0 ;  /* 0x0000000000007305 */ /* 0x000e26000020f000 */
[----:B------:R-:W3:Y:S01]  /*0970*/  LDC R3, c[0x0][0x144] ;  /* 0x00005100ff037b82 */ /* 0x000ee20000000800 */
[----:B------:R-:W-:-:S04]  /*0980*/  IMAD R6, R9, R12, RZ ;  /* 0x0000000c09067224 */ /* 0x000fc800078e02ff */
[----:B------:R-:W-:-:S03]  /*0990*/  IMAD R7, R7, R13, R6 ;  /* 0x0000000d07077224 */ /* 0x000fc600078e0206 */
[----:B------:R-:W4:Y:S01]  /*09a0*/  LDC R10, c[0x0][0x608] ;  /* 0x00018200ff0a7b82 */ /* 0x000f220000000800 */
[----:B------:R-:W-:Y:S02]  /*09b0*/  IMAD.IADD R5, R5, 0x1, R7 ;  /* 0x0000000105057824 */ /* 0x000fe400078e0207 */
[----:B------:R-:W-:Y:S02]  /*09c0*/  IMAD.MOV.U32 R7, RZ, RZ, -0x1 ;  /* 0xffffffffff077424 */ /* 0x000fe400078e00ff */
[----:B0-----:R-:W-:Y:S01]  /*09d0*/  IMAD.MOV R6, RZ, RZ, -R0 ;  /* 0x000000ffff067224 */ /* 0x001fe200078e0a00 */
[----:B-1----:R-:W-:Y:S02]  /*09e0*/  SHF.R.U64 R14, R4, R8, R5 ;  /* 0x00000008040e7219 */ /* 0x002fe40000001205 */
[----:B------:R-:W0:Y:S01]  /*09f0*/  LDC R18, c[0x0][0x658] ;  /* 0x00019600ff127b82 */ /* 0x000e220000000800 */
[----:B------:R-:W-:Y:S02]  /*0a00*/  I2FP.F32.U32 R4, R11 ;  /* 0x0000000b00047245 */ /* 0x000fe40000201000 */
[----:B--2---:R-:W-:-:S02]  /*0a10*/  ISETP.NE.U32.AND P0, PT, R20, RZ, PT ;  /* 0x000000ff1400720c */ /* 0x004fc40003f05070 */
[----:B------:R-:W-:Y:S01]  /*0a20*/  SHF.R.U32.HI R5, RZ, R8, R5 ;  /* 0x00000008ff057219 */ /* 0x000fe20000011605 */
[----:B------:R-:W-:Y:S01]  /*0a30*/  FMUL R4, R4, UR4 ;  /* 0x0000000404047c20 */ /* 0x000fe20008400000 */
[----:B------:R-:W-:Y:S01]  /*0a40*/  ISETP.NE.AND.EX P0, PT, R21, RZ, PT, P0 ;  /* 0x000000ff1500720c */ /* 0x000fe20003f05300 */
[----:B------:R-:W1:Y:S01]  /*0a50*/  LDC R12, c[0x0][0x148] ;  /* 0x00005200ff0c7b82 */ /* 0x000e620000000800 */
[----:B---3--:R-:W-:-:S07]  /*0a60*/  IMAD R0, R3, R6, R2 ;  /* 0x0000000603007224 */ /* 0x008fce00078e0202 */
[----:B------:R-:W2:Y:S01]  /*0a70*/  LDC R16, c[0x0][0x600] ;  /* 0x00018000ff107b82 */ /* 0x000ea20000000800 */
[-CC-:B----4-:R-:W-:Y:S02]  /*0a80*/  SHF.R.U64 R22, R14, R10.reuse, R5.reuse ;  /* 0x0000000a0e167219 */ /* 0x190fe40000001205 */
[----:B------:R-:W-:Y:S01]  /*0a90*/  SHF.R.U32.HI R3, RZ, R10, R5 ;  /* 0x0000000aff037219 */ /* 0x000fe20000011605 */
[----:B------:R-:W-:Y:S01]  /*0aa0*/  IMAD.MOV.U32 R5, RZ, RZ, 0x1 ;  /* 0x00000001ff057424 */ /* 0x000fe200078e00ff */
[----:B------:R3:W4:Y:S03]  /*0ab0*/  F2I.U32.TRUNC.NTZ R10, R4 ;  /* 0x00000004000a7305 */ /* 0x000726000020f000 */
[----:B------:R-:W1:Y:S01]  /*0ac0*/  LDC R15, c[0x0][0x648] ;  /* 0x00019200ff0f7b82 */ /* 0x000e620000000800 */
[-C--:B0-----:R-:W-:Y:S02]  /*0ad0*/  SHF.L.U32 R2, R7, R18.reuse, RZ ;  /* 0x0000001207027219 */ /* 0x081fe400000006ff */
[----:B------:R-:W-:-:S02]  /*0ae0*/  SHF.R.U64 R24, R22, R18, R3 ;  /* 0x0000001216187219 */ /* 0x000fc40000001203 */
[----:B------:R-:W-:Y:S02]  /*0af0*/  LOP3.LUT R9, RZ, R2, RZ, 0x33, !PT ;  /* 0x00000002ff097212 */ /* 0x000fe400078e33ff */
[-C--:B------:R-:W-:Y:S01]  /*0b00*/  SHF.R.U32.HI R3, RZ, R18.reuse, R3 ;  /* 0x00000012ff037219 */ /* 0x080fe20000011603 */
[----:B------:R-:W0:Y:S01]  /*0b10*/  LDC R17, c[0x0][0x638] ;  /* 0x00018e00ff117b82 */ /* 0x000e220000000800 */
[----:B------:R-:W-:Y:S01]  /*0b20*/  SHF.L.U32 R8, R5, R18, RZ ;  /* 0x0000001205087219 */ /* 0x000fe200000006ff */
[----:B------:R-:W-:-:S06]  /*0b30*/  IMAD.MOV.U32 R2, RZ, RZ, R24 ;  /* 0x000000ffff027224 */ /* 0x000fcc00078e0018 */
[----:B------:R-:W0:Y:S01]  /*0b40*/  LDC R19, c[0x0][0x610] ;  /* 0x00018400ff137b82 */ /* 0x000e220000000800 */
[----:B---34-:R-:W-:Y:S05]  /*0b50*/  @!P0 BRA `(.L_x_6) ;  /* 0x0000000000288947 */ /* 0x018fea0003800000 */
[----:B------:R-:W3:Y:S02]  /*0b60*/  LDC R7, c[0x0][0x64c] ;  /* 0x00019300ff077b82 */ /* 0x000ee40000000800 */
[----:B---3--:R-:W-:-:S05]  /*0b70*/  IADD3 R7, P0, R24, R7, RZ ;  /* 0x0000000718077210 */ /* 0x008fca0007f1e0ff */
[----:B------:R-:W-:-:S04]  /*0b80*/  IMAD.X R13, RZ, RZ, R3, P0 ;  /* 0x000000ffff0d7224 */ /* 0x000fc800000e0603 */
[----:B------:R-:W-:-:S04]  /*0b90*/  IMAD.WIDE.U32 R2, R13, R20, RZ ;  /* 0x000000140d027225 */ /* 0x000fc800078e00ff */
[----:B------:R-:W-:-:S04]  /*0ba0*/  IMAD.WIDE.U32 R4, P0, R7, R21, R2 ;  /* 0x0000001507047225 */ /* 0x000fc80007800002 */
[----:B------:R-:W-:-:S04]  /*0bb0*/  IMAD.WIDE.U32 R2, R7, R20, RZ ;  /* 0x0000001407027225 */ /* 0x000fc800078e00ff */
[----:B------:R-:W-:Y:S01]  /*0bc0*/  IMAD.X R7, RZ, RZ, RZ, P0 ;  /* 0x000000ffff077224 */ /* 0x000fe200000e06ff */
[----:B------:R-:W-:Y:S01]  /*0bd0*/  IADD3 RZ, P0, R3, R4, RZ ;  /* 0x0000000403ff7210 */ /* 0x000fe20007f1e0ff */
[----:B------:R-:W-:-:S04]  /*0be0*/  IMAD.MOV.U32 R6, RZ, RZ, R5 ;  /* 0x000000ffff067224 */ /* 0x000fc800078e0005 */
[----:B------:R-:W-:-:S08]  /*0bf0*/  IMAD.WIDE.U32.X R2, R13, R21, R6, P0 ;  /* 0x000000150d027225 */ /* 0x000fd000000e0406 */
.L_x_6:
[----:B-1----:R-:W-:Y:S01]  /*0c00*/  SHF.R.U64 R2, R2, R15, R3 ;  /* 0x0000000f02027219 */ /* 0x002fe20000001203 */
[----:B--2---:R-:W-:Y:S01]  /*0c10*/  VIADD R3, R16, 0xffffffff ;  /* 0xffffffff10037836 */ /* 0x004fe20000000000 */
[----:B------:R-:W-:Y:S01]  /*0c20*/  LOP3.LUT R9, R22, R9, RZ, 0xc0, !PT ;  /* 0x0000000916097212 */ /* 0x000fe200078ec0ff */
[----:B------:R-:W-:Y:S02]  /*0c30*/  IMAD.MOV R10, RZ, RZ, -R10 ;  /* 0x000000ffff0a7224 */ /* 0x000fe400078e0a0a */
[----:B------:R-:W-:Y:S01]  /*0c40*/  IMAD.MOV R4, RZ, RZ, -R2 ;  /* 0x000000ffff047224 */ /* 0x000fe200078e0a02 */
[----:B------:R-:W-:Y:S01]  /*0c50*/  LOP3.LUT R14, R14, R3, RZ, 0xc0, !PT ;  /* 0x000000030e0e7212 */ /* 0x000fe200078ec0ff */
[----:B------:R-:W-:Y:S02]  /*0c60*/  @P4 IMAD R0, R12, R10, R11 ;  /* 0x0000000a0c004224 */ /* 0x000fe400078e020b */
[----:B------:R-:W-:Y:S02]  /*0c70*/  IMAD R9, R8, R2, R9 ;  /* 0x0000000208097224 */ /* 0x000fe400078e0209 */
[----:B0-----:R-:W-:-:S02]  /*0c80*/  IMAD R3, R4, R17, R24 ;  /* 0x0000001104037224 */ /* 0x001fc400078e0218 */
[----:B------:R-:W-:Y:S02]  /*0c90*/  IMAD R2, R9, R19, R0 ;  /* 0x0000001309027224 */ /* 0x000fe400078e0200 */
[----:B------:R-:W-:Y:S02]  /*0ca0*/  IMAD R3, R3, R16, R14 ;  /* 0x0000001003037224 */ /* 0x000fe400078e020e */
[----:B------:R-:W-:-:S03]  /*0cb0*/  IMAD.MOV.U32 R0, RZ, RZ, 0x1 ;  /* 0x00000001ff007424 */ /* 0x000fc600078e00ff */
[----:B------:R-:W-:Y:S02]  /*0cc0*/  SEL R4, R3, R2, !P4 ;  /* 0x0000000203047207 */ /* 0x000fe40006000000 */
[----:B------:R-:W-:-:S03]  /*0cd0*/  SEL R2, R2, R3, !P4 ;  /* 0x0000000302027207 */ /* 0x000fc60006000000 */
[----:B------:R0:W-:Y:S04]  /*0ce0*/  STL [R1+0x45c], R4 ;  /* 0x00045c0401007387 */ /* 0x0001e80000100800 */
[----:B------:R0:W-:Y:S02]  /*0cf0*/  STL [R1+0x460], R2 ;  /* 0x0004600201007387 */ /* 0x0001e40000100800 */
.L_x_4:
[----:B------:R-:W-:-:S08]  /*0d00*/  NOP ;  /* 0x0000000000007918 */ /* 0x000fd00000000000 */
[----:B------:R-:W1:Y:S02]  /*0d10*/  USETMAXREG.TRY_ALLOC.CTAPOOL UP0, 0xf0 ;  /* 0x000000f0000079c8 */ /* 0x000e640008000600 */
[----:B-1----:R-:W-:-:S13]  /*0d20*/  PLOP3.LUT P0, PT, PT, PT, UP0, 0x80, 0x0 ;  /* 0x000000000000781c */ /* 0x002fda0003f0f008 */
[----:B------:R-:W-:Y:S05]  /*0d30*/  @!P0 BRA `(.L_x_4) ;  /* 0xfffffffc00f08947 */ /* 0x000fea000383ffff */
[----:B------:R-:W-:Y:S01]  /*0d40*/  ULDC.64 UR4, c[0x0][0x598] ;  /* 0x0001660000047ab9 */ /* 0x000fe20000000a00 */
[----:B------:R-:W-:Y:S01]  /*0d50*/  ULDC.64 UR20, c[0x0][0x208] ;  /* 0x0000820000147ab9 */ /* 0x000fe20000000a00 */
[----:B------:R-:W-:-:S04]  /*0d60*/  ISETP.NE.U32.AND P0, PT, RZ, UR4, PT ;  /* 0x00000004ff007c0c */ /* 0x000fc8000bf05070 */
[----:B------:R-:W-:-:S13]  /*0d70*/  ISETP.NE.AND.EX P0, PT, RZ, UR5, PT, P0 ;  /* 0x00000005ff007c0c */ /* 0x000fda000bf05300 */
[----:B------:R-:W-:Y:S05]  /*0d80*/  @!P0 BRA `(.L_x_7) ;  /* 0x0000000000208947 */ /* 0x000fea0003800000 */
[----:B0-----:R-:W0:Y:S02]  /*0d90*/  LDC.64 R2, c[0x0][0x598] ;  /* 0x00016600ff027b82 */ /* 0x001e240000000a00 */
[----:B0-----:R-:W2:Y:S02]  /*0da0*/  LDG.E.64 R2, desc[UR20][R2.64] ;  /* 0x0000001402027981 */ /* 0x001ea4000c1e1b00 */
[----:B--2---:R-:W-:-:S04]  /*0db0*/  ISETP.NE.U32.AND P0, PT, R2, RZ, PT ;  /* 0x000000ff0200720c */ /* 0x004fc80003f05070 */
[----:B------:R-:W-:-:S13]  /*0dc0*/  ISETP.NE.AND.EX P0, PT, R3, RZ, PT, P0 ;  /* 0x000000ff0300720c */ /* 0x000fda0003f05300 */
[----:B------:R-:W-:Y:S05]  /*0dd0*/  @!P0 BRA `(.L_x_7) ;  /* 0x00000000000c8947 */ /* 0x000fea0003800000 */
[----:B------:R-:W2:Y:S02]  /*0de0*/  LD.E R2, desc[UR20][R2.64] ;  /* 0x0000001402027980 */ /* 0x000ea4000c101900 */
[----:B--2---:R-:W-:Y:S01]  /*0df0*/  R2UR UR15, R2 ;  /* 0x00000000020f72ca */ /* 0x004fe200000e0000 */
[----:B------:R-:W-:-:S14]  /*0e00*/  BRA `(.L_x_8) ;  /* 0x0000000000247947 */ /* 0x000fdc0003800000 */
.L_x_7:
[----:B------:R-:W-:Y:S02]  /*0e10*/  ULDC.64 UR4, c[0x0][0x588] ;  /* 0x0001620000047ab9 */ /* 0x000fe40000000a00 */
[----:B------:R-:W-:-:S04]  /*0e20*/  ISETP.NE.U32.AND P0, PT, RZ, UR4, PT ;  /* 0x00000004ff007c0c */ /* 0x000fc8000bf05070 */
[----:B------:R-:W-:-:S13]  /*0e30*/  ISETP.NE.AND.EX P0, PT, RZ, UR5, PT, P0 ;  /* 0x00000005ff007c0c */ /* 0x000fda000bf05300 */
[----:B------:R-:W-:Y:S05]  /*0e40*/  @!P0 BRA `(.L_x_9) ;  /* 0x0000000000108947 */ /* 0x000fea0003800000 */
[----:B0-----:R-:W0:Y:S02]  /*0e50*/  LDC.64 R2, c[0x0][0x588] ;  /* 0x00016200ff027b82 */ /* 0x001e240000000a00 */
[----:B0-----:R-:W2:Y:S02]  /*0e60*/  LDG.E R2, desc[UR20][R2.64] ;  /* 0x0000001402027981 */ /* 0x001ea4000c1e1900 */
[----:B--2---:R-:W-:Y:S01]  /*0e70*/  R2UR UR15, R2 ;  /* 0x00000000020f72ca */ /* 0x004fe200000e0000 */
[----:B------:R-:W-:-:S14]  /*0e80*/  BRA `(.L_x_8) ;  /* 0x0000000000047947 */ /* 0x000fdc0003800000 */
.L_x_9:
[----:B------:R-:W-:-:S05]  /*0e90*/  ULDC UR15, c[0x0][0x580] ;  /* 0x00016000000f7ab9 */ /* 0x000fca0000000800 */
.L_x_8:
[----:B------:R-:W-:Y:S02]  /*0ea0*/  ULDC.64 UR4, c[0x0][0x5a0] ;  /* 0x0001680000047ab9 */ /* 0x000fe40000000a00 */
        /* <DEDUP_REMOVED lines=11> */
.L_x_10:
        /* <DEDUP_REMOVED lines=8> */
.L_x_12:
[----:B------:R-:W-:-:S05]  /*0fe0*/  ULDC UR22, c[0x0][0x584] ;  /* 0x0001610000167ab9 */ /* 0x000fca0000000800 */
.L_x_11:
[----:B------:R-:W-:-:S13]  /*0ff0*/  LOP3.LUT P0, RZ, R0, 0xff, RZ, 0xc0, !PT ;  /* 0x000000ff00ff7812 */ /* 0x000fda000780c0ff */
[----:B------:R-:W-:Y:S05]  /*1000*/  @!P0 EXIT ;  /* 0x000000000000894d */ /* 0x000fea0003800000 */
[----:B------:R-:W-:Y:S01]  /*1010*/  ULDC UR4, c[0x0][0x28c] ;  /* 0x0000a30000047ab9 */ /* 0x000fe20000000800 */
[----:B------:R-:W-:Y:S02]  /*1020*/  ULOP3.LUT UR23, UR13, 0x1, URZ, 0xfc, !UPT ;  /* 0x000000010d177892 */ /* 0x000fe4000f8efc3f */
[----:B------:R-:W-:-:S04]  /*1030*/  UIADD3 UR4, UR4, 0x3f, URZ ;  /* 0x0000003f04047890 */ /* 0x000fc8000fffe03f */
[----:B------:R-:W-:-:S04]  /*1040*/  USHF.R.S32.HI UR5, URZ, 0x1f, UR4 ;  /* 0x0000001f3f057899 */ /* 0x000fc80008011404 */
[----:B------:R-:W-:-:S03]  /*1050*/  ULEA.HI UR5, UR5, UR4, URZ, 0x6 ;  /* 0x0000000405057291 */ /* 0x000fc6000f8f303f */
[----:B------:R-:W-:Y:S01]  /*1060*/  UMOV UR4, URZ ;  /* 0x0000003f00047c82 */ /* 0x000fe20008000000 */
[----:B------:R-:W-:-:S03]  /*1070*/  USHF.R.S32.HI UR9, URZ, 0x6, UR5 ;  /* 0x000000063f097899 */ /* 0x000fc60008011405 */
[----:B------:R-:W-:-:S09]  /*1080*/  UMOV UR5, URZ ;  /* 0x0000003f00057c82 */ /* 0x000fd20008000000 */
.L_x_549:
[----:B------:R-:W-:Y:S01]  /*1090*/  STL [R1+0x450], RZ ;  /* 0x000450ff01007387 */ /* 0x000fe20000100800 */
[----:B-1----:R-:W1:Y:S01]  /*10a0*/  S2UR UR17, SR_CgaCtaId ;  /* 0x00000000001179c3 */ /* 0x002e620000008800 */
[----:B------:R-:W-:Y:S01]  /*10b0*/  UMOV UR16, 0x400 ;  /* 0x0000040000107882 */ /* 0x000fe20000000000 */
[----:B------:R-:W-:Y:S01]  /*10c0*/  UMOV UR6, URZ ;  /* 0x0000003f00067c82 */ /* 0x000fe20008000000 */
[----:B------:R-:W-:Y:S01]  /*10d0*/  STL [R1+0x44c], RZ ;  /* 0x00044cff01007387 */ /* 0x000fe20000100800 */
[----:B------:R-:W-:Y:S01]  /*10e0*/  UMOV UR7, URZ ;  /* 0x0000003f00077c82 */ /* 0x000fe20008000000 */
[----:B------:R-:W-:Y:S01]  /*10f0*/  UMOV UR8, URZ ;  /* 0x0000003f00087c82 */ /* 0x000fe20008000000 */
[----:B------:R-:W-:Y:S01]  /*1100*/  CS2R R236, SRZ ;  /* 0x0000000000ec7805 */ /* 0x000fe2000001ff00 */
[----:B------:R-:W-:Y:S01]  /*1110*/  STL [R1+0x448], RZ ;  /* 0x000448ff01007387 */ /* 0x000fe20000100800 */
[----:B0-2---:R-:W0:Y:S01]  /*1120*/  LDC R2, c[0x0][0x28c] ;  /* 0x0000a300ff027b82 */ /* 0x005e220000000800 */
[----:B------:R-:W-:-:S02]  /*1130*/  CS2R R234, SRZ ;  /* 0x0000000000ea7805 */ /* 0x000fc4000001ff00 */
[----:B------:R-:W-:Y:S01]  /*1140*/  CS2R R232, SRZ ;  /* 0x0000000000e87805 */ /* 0x000fe2000001ff00 */
[----:B------:R-:W-:Y:S01]  /*1150*/  STL [R1+0x444], RZ ;  /* 0x000444ff01007387 */ /* 0x000fe20000100800 */
[----:B------:R-:W-:Y:S02]  /*1160*/  CS2R R230, SRZ ;  /* 0x0000000000e67805 */ /* 0x000fe4000001ff00 */
[----:B------:R-:W-:Y:S02]  /*1170*/  CS2R R228, SRZ ;  /* 0x0000000000e47805 */ /* 0x000fe4000001ff00 */
[----:B------:R-:W-:Y:S01]  /*1180*/  CS2R R226, SRZ ;  /* 0x0000000000e27805 */ /* 0x000fe2000001ff00 */
[----:B------:R-:W-:Y:S01]  /*1190*/  STL [R1+0x440], RZ ;  /* 0x000440ff01007387 */ /* 0x000fe20000100800 */
[----:B------:R-:W-:Y:S02]  /*11a0*/  CS2R R224, SRZ ;  /* 0x0000000000e07805 */ /* 0x000fe4000001ff00 */
        /* <DEDUP_REMOVED lines=15> */
[----:B0-----:R-:W-:Y:S02]  /*12a0*/  ISETP.GE.AND P0, PT, R2, 0x1, PT ;  /* 0x000000010200780c */ /* 0x001fe40003f06270 */
        /* <DEDUP_REMOVED lines=47> */
[----:B------:R-:W-:Y:S01]  /*15a0*/  IMAD.MOV.U32 R3, RZ, RZ, RZ ;  /* 0x000000ffff037224 */ /* 0x000fe200078e00ff */
[----:B------:R-:W-:Y:S02]  /*15b0*/  CS2R R24, SRZ ;  /* 0x0000000000187805 */ /* 0x000fe4000001ff00 */
[----:B------:R-:W-:Y:S01]  /*15c0*/  CS2R R26, SRZ ;  /* 0x00000000001a7805 */ /* 0x000fe2000001ff00 */
[----:B------:R-:W-:Y:S01]  /*15d0*/  STL [R1+0x3fc], RZ ;  /* 0x0003fcff01007387 */ /* 0x000fe20000100800 */
[----:B------:R-:W-:-:S02]  /*15e0*/  CS2R R28, SRZ ;  /* 0x00000000001c7805 */ /* 0x000fc4000001ff00 */
[----:B------:R-:W-:Y:S02]  /*15f0*/  CS2R R30, SRZ ;  /* 0x00000000001e7805 */ /* 0x000fe4000001ff00 */
[----:B------:R-:W-:Y:S01]  /*1600*/  CS2R R32, SRZ ;  /* 0x0000000000207805 */ /* 0x000fe2000001ff00 */
[----:B------:R-:W-:Y:S01]  /*1610*/  STL [R1+0x3f8], RZ ;  /* 0x0003f8ff01007387 */ /* 0x000fe20000100800 */
[----:B------:R-:W-:Y:S02]  /*1620*/  CS2R R34, SRZ ;  /* 0x0000000000227805 */ /* 0x000fe4000001ff00 */
        /* <DEDUP_REMOVED lines=76> */
[----:B------:R-:W-:Y:S01]  /*1af0*/  CS2R R150, SRZ ;  /* 0x0000000000967805 */ /* 0x000fe2000001ff00 */
[----:B------:R-:W-:Y:S04]  /*1b00*/  STL [R1+0x3a8], RZ ;  /* 0x0003a8ff01007387 */ /* 0x000fe80000100800 */
        /* <DEDUP_REMOVED lines=106> */
[----:B------:R-:W-:Y:S04]  /*21b0*/  STL [R1], RZ ;  /* 0x000000ff01007387 */ /* 0x000fe80000100800 */
        /* <DEDUP_REMOVED lines=39> */
[----:B------:R-:W-:Y:S01]  /*2430*/  STL [R1+0xa0], RZ ;  /* 0x0000a0ff01007387 */ /* 0x000fe20000100800 */
[----:B------:R-:W0:Y:S03]  /*2440*/  S2R R0, SR_TID.X ;  /* 0x0000000000007919 */ /* 0x000e260000002100 */
        /* <DEDUP_REMOVED lines=8> */
[----:B0-----:R-:W-:-:S03]  /*24d0*/  LOP3.LUT R0, R0, 0x80, RZ, 0xc0, !PT ;  /* 0x0000008000007812 */ /* 0x001fc600078ec0ff */
[----:B------:R-:W-:Y:S01]  /*24e0*/  STL [R1+0xc4], RZ ;  /* 0x0000c4ff01007387 */ /* 0x000fe20000100800 */
[----:B------:R-:W-:-:S03]  /*24f0*/  SHF.R.U32.HI R0, RZ, 0x7, R0 ;  /* 0x00000007ff007819 */ /* 0x000fc60000011600 */
        /* <DEDUP_REMOVED lines=33> */
[----:B------:R-:W0:Y:S04]  /*2710*/  SHFL.IDX PT, R0, R0, RZ, 0x1f ;  /* 0x00001fff00007589 */ /* 0x000e2800000e0000 */
[----:B------:R2:W-:Y:S04]  /*2720*/  STL [R1+0x14c], RZ ;  /* 0x00014cff01007387 */ /* 0x0005e80000100800 */
[----:B------:R2:W-:Y:S04]  /*2730*/  STL [R1+0x150], RZ ;  /* 0x000150ff01007387 */ /* 0x0005e80000100800 */
[----:B------:R2:W-:Y:S04]  /*2740*/  STL [R1+0x154], RZ ;  /* 0x000154ff01007387 */ /* 0x0005e80000100800 */
[----:B------:R2:W-:Y:S04]  /*2750*/  STL [R1+0x158], RZ ;  /* 0x000158ff01007387 */ /* 0x0005e80000100800 */
[----:B------:R2:W-:Y:S04]  /*2760*/  STL [R1+0x15c], RZ ;  /* 0x00015cff01007387 */ /* 0x0005e80000100800 */
[----:B------:R2:W-:Y:S01]  /*2770*/  STL [R1+0x160], RZ ;  /* 0x000160ff01007387 */ /* 0x0005e20000100800 */
[----:B0-----:R-:W-:Y:S01]  /*2780*/  R2UR UR12, R0 ;  /* 0x00000000000c72ca */ /* 0x001fe200000e0000 */
[----:B------:R-:W-:-:S02]  /*2790*/  IMAD.U32 R0, RZ, RZ, UR4 ;  /* 0x00000004ff007e24 */ /* 0x000fc4000f8e00ff */
[----:B------:R2:W-:Y:S04]  /*27a0*/  STL [R1+0x164], RZ ;  /* 0x000164ff01007387 */ /* 0x0005e80000100800 */
[----:B------:R2:W-:Y:S04]  /*27b0*/  STL [R1+0x168], RZ ;  /* 0x000168ff01007387 */ /* 0x0005e80000100800 */
[----:B------:R2:W-:Y:S02]  /*27c0*/  STL [R1+0x16c], RZ ;  /* 0x00016cff01007387 */ /* 0x0005e40000100800 */
[----:B------:R-:W-:-:S02]  /*27d0*/  ULEA.HI UR11, UR12, UR12, URZ, 0x1 ;  /* 0x0000000c0c0b7291 */ /* 0x000fc4000f8f083f */
[----:B------:R2:W-:Y:S02]  /*27e0*/  STL [R1+0x170], RZ ;  /* 0x000170ff01007387 */ /* 0x0005e40000100800 */
[----:B------:R-:W-:Y:S02]  /*27f0*/  ULOP3.LUT UR14, UR11, 0xffffe, URZ, 0xc0, !UPT ;  /* 0x000ffffe0b0e7892 */ /* 0x000fe4000f8ec03f */
[----:B------:R2:W-:Y:S01]  /*2800*/  STL [R1+0x174], RZ ;  /* 0x000174ff01007387 */ /* 0x0005e20000100800 */
[----:B-1----:R-:W-:Y:S02]  /*2810*/  ULEA UR11, UR17, UR16, 0x18 ;  /* 0x00000010110b7291 */ /* 0x002fe4000f8ec03f */
[----:B------:R-:W-:Y:S01]  /*2820*/  UIADD3 UR14, UR12, -UR14, URZ ;  /* 0x8000000e0c0e7290 */ /* 0x000fe2000fffe03f */
[----:B------:R2:W-:Y:S03]  /*2830*/  STL [R1+0x178], RZ ;  /* 0x000178ff01007387 */ /* 0x0005e60000100800 */
[----:B------:R-:W-:Y:S01]  /*2840*/  ULEA UR14, UR14, UR11, 0xc ;  /* 0x0000000b0e0e7291 */ /* 0x000fe2000f8e603f */
[----:B------:R2:W-:Y:S03]  /*2850*/  STL [R1+0x17c], RZ ;  /* 0x00017cff01007387 */ /* 0x0005e60000100800 */
[----:B------:R-:W-:Y:S01]  /*2860*/  UIADD3 UR14, UR14, 0x180, URZ ;  /* 0x000001800e0e7890 */ /* 0x000fe2000fffe03f */
[----:B------:R2:W-:Y:S03]  /*2870*/  STL [R1+0x180], RZ ;  /* 0x000180ff01007387 */ /* 0x0005e60000100800 */
[----:B------:R-:W-:Y:S01]  /*2880*/  USHF.R.U32.HI UR12, URZ, 0x4, UR14 ;  /* 0x000000043f0c7899 */ /* 0x000fe2000801160e */
[----:B------:R2:W-:Y:S02]  /*2890*/  STL [R1+0x184], RZ ;  /* 0x000184ff01007387 */ /* 0x0005e40000100800 */
[----:B------:R-:W-:Y:S01]  /*28a0*/  UMOV UR14, UR5 ;  /* 0x00000005000e7c82 */ /* 0x000fe20008000000 */
[----:B------:R-:W-:Y:S01]  /*28b0*/  ULOP3.LUT UR12, UR12, 0x3fff, URZ, 0xc0, !UPT ;  /* 0x00003fff0c0c7892 */ /* 0x000fe2000f8ec03f */
[----:B------:R2:W-:Y:S04]  /*28c0*/  STL [R1+0x188], RZ ;  /* 0x000188ff01007387 */ /* 0x0005e80000100800 */
        /* <DEDUP_REMOVED lines=28> */
[----:B------:R2:W-:Y:S01]  /*2a90*/  STL [R1+0x1fc], RZ ;  /* 0x0001fcff01007387 */ /* 0x0005e20000100800 */
[----:B------:R-:W-:Y:S05]  /*2aa0*/  @!P0 BRA `(.L_x_13) ;  /* 0x0000004000c08947 */ /* 0x000fea0003800000 */
[----:B------:R-:W-:-:S06]  /*2ab0*/  UISETP.NE.AND UP0, UPT, UR23, 0x3, UPT ;  /* 0x000000031700788c */ /* 0x000fcc000bf05270 */
[----:B------:R-:W-:-:S13]  /*2ac0*/  PLOP3.LUT P1, PT, PT, PT, UP0, 0x80, 0x0 ;  /* 0x000000000000781c */ /* 0x000fda0003f2f008 */
[----:B------:R-:W-:Y:S05]  /*2ad0*/  @!P1 BRA `(.L_x_14) ;  /* 0x0000000000049947 */ /* 0x000fea0003800000 */
[----:B------:R-:W-:Y:S01]  /*2ae0*/  BPT.TRAP 0x1 ;  /* 0x000000040000795c */ /* 0x000fe20000300000 */
.L_x_14:
[----:B------:R-:W-:Y:S01]  /*2af0*/  ULEA UR6, UR5, UR11, 0x3 ;  /* 0x0000000b05067291 */ /* 0x000fe2000f8e183f */
[----:B------:R-:W-:-:S05]  /*2b00*/  IMAD.U32 R0, RZ, RZ, UR4 ;  /* 0x00000004ff007e24 */ /* 0x000fca000f8e00ff */
[----:B------:R-:W-:-:S04]  /*2b10*/  SHF.L.U32 R0, R0, 0x1f, RZ ;  /* 0x0000001f00007819 */ /* 0x000fc800000006ff */
[----:B------:R0:W1:Y:S01]  /*2b20*/  SYNCS.PHASECHK.TRANS64.TRYWAIT P0, [UR6], R0 ;  /* 0x00000000ff0075a7 */ /* 0x0000620008000146 */
[----:B------:R-:W-:Y:S05]  /*2b30*/  @!P1 BRA `(.L_x_15) ;  /* 0x0000000000049947 */ /* 0x000fea0003800000 */
[----:B------:R-:W-:Y:S01]  /*2b40*/  BPT.TRAP 0x1 ;  /* 0x000000040000795c */ /* 0x000fe20000300000 */
.L_x_15:
[----:B-1----:R-:W-:Y:S05]  /*2b50*/  @P0 BRA `(.L_x_16) ;  /* 0x0000000000080947 */ /* 0x002fea0003800000 */
[----:B------:R-:W1:Y:S02]  /*2b60*/  SYNCS.PHASECHK.TRANS64.TRYWAIT P0, [UR6], R0 ;  /* 0x00000000ff0075a7 */ /* 0x000e640008000146 */
[----:B-1----:R-:W-:Y:S05]  /*2b70*/  @!P0 BRA `(.L_x_17) ;  /* 0x0000022400e08947 */ /* 0x002fea0003800000 */
.L_x_16:
[----:B------:R-:W-:Y:S01]  /*2b80*/  UIADD3 UR6, UR11, 0x1c180, URZ ;  /* 0x0001c1800b067890 */ /* 0x000fe2000fffe03f */
[----:B------:R-:W-:Y:S01]  /*2b90*/  WARPGROUP.ARRIVE ;  /* 0x00000000000079c5 */ /* 0x000fe20000000000 */
[----:B------:R-:W-:Y:S02]  /*2ba0*/  ULOP3.LUT UR7, UR12, 0x10000, URZ, 0xfc, !UPT ;  /* 0x000100000c077892 */ /* 0x000fe4000f8efc3f */
[----:B------:R-:W-:Y:S02]  /*2bb0*/  USHF.R.U32.HI UR6, URZ, 0x4, UR6 ;  /* 0x000000043f067899 */ /* 0x000fe40008011606 */
[----:B------:R-:W-:Y:S02]  /*2bc0*/  ULEA UR7, UR5, UR7, 0xa ;  /* 0x0000000705077291 */ /* 0x000fe4000f8e503f */
[----:B------:R-:W-:Y:S01]  /*2bd0*/  ULOP3.LUT UR6, UR6, 0x3fff, URZ, 0xc0, !UPT ;  /* 0x00003fff06067892 */ /* 0x000fe2000f8ec03f */
[----:B------:R-:W-:Y:S01]  /*2be0*/  UMOV UR17, 0x80000020 ;  /* 0x8000002000117882 */ /* 0x000fe20000000000 */
[----:B------:R-:W-:-:S02]  /*2bf0*/  UMOV UR19, 0x80000020 ;  /* 0x8000002000137882 */ /* 0x000fc40000000000 */
[----:B------:R-:W-:Y:S01]  /*2c00*/  ULOP3.LUT UR6, UR6, 0x10000, URZ, 0xfc, !UPT ;  /* 0x0001000006067892 */ /* 0x000fe2000f8efc3f */
[----:B------:R-:W-:-:S03]  /*2c10*/  UMOV UR16, UR7 ;  /* 0x0000000700107c82 */ /* 0x000fc60008000000 */
[----:B------:R-:W-:-:S03]  /*2c20*/  ULEA UR8, UR5, UR6, 0xa ;  /* 0x0000000605087291 */ /* 0x000fc6000f8e503f */
[----:B------:R-:W-:-:S04]  /*2c30*/  UMOV UR6, 0x2 ;  /* 0x0000000200067882 */ /* 0x000fc80000000000 */
[----:B------:R-:W-:Y:S02]  /*2c40*/  UMOV UR18, UR8 ;  /* 0x0000000800127c82 */ /* 0x000fe40008000000 */
[----:B------:R-:W-:Y:S01]  /*2c50*/  QGMMA.64x256x32.F32.E4M3.E5M2 R24, gdesc[UR16], RZ, !UPT, gsb0 ;  /* 0x03e00000101879f3 */ /* 0x000fe2000c0028ff */
[----:B------:R-:W-:Y:S01]  /*2c60*/  UIADD3 UR16, UR7, 0x200, URZ ;  /* 0x0000020007107890 */ /* 0x000fe2000fffe03f */
[----:B------:R-:W-:Y:S01]  /*2c70*/  UMOV UR17, 0x80000020 ;  /* 0x8000002000117882 */ /* 0x000fe20000000000 */
[----:B------:R-:W-:Y:S02]  /*2c80*/  WARPGROUP.DEPBAR.LE gsb0, 0x0 ;  /* 0x00008000000079c5 */ /* 0x000fe40000010000 */
[----:B------:R-:W-:Y:S04]  /*2c90*/  STL.64 [R1], R24 ;  /* 0x0000001801007387 */ /* 0x000fe80000100a00 */
[----:B------:R-:W-:Y:S04]  /*2ca0*/  STL.64 [R1+0x8], R26 ;  /* 0x0000081a01007387 */ /* 0x000fe80000100a00 */
        /* <DEDUP_REMOVED lines=61> */
[----:B------:R3:W-:Y:S02]  /*3080*/  STL.64 [R1+0x1f8], R150 ;  /* 0x0001f89601007387 */ /* 0x0007e40000100a00 */
[----:B---3--:R-:W-:-:S06]  /*3090*/  WARPGROUP.ARRIVE ;  /* 0x00000000000079c5 */ /* 0x008fcc0000000000 */
[----:B------:R-:W-:Y:S03]  /*30a0*/  QGMMA.64x256x32.F32.E4M3.E5M2 R24, gdesc[UR16], RZ, !UPT, gsb0 ;  /* 0x03e00000101879f3 */ /* 0x000fe6000c0028ff */
[----:B------:R-:W-:Y:S02]  /*30b0*/  WARPGROUP.DEPBAR.LE gsb0, 0x0 ;  /* 0x00008000000079c5 */ /* 0x000fe40000010000 */
        /* <DEDUP_REMOVED lines=21> */
[----:B------:R3:W-:Y:S04]  /*3210*/  STL.64 [R1+0x470], R108 ;  /* 0x0004706c01007387 */ /* 0x0007e80000100a00 */
        /* <DEDUP_REMOVED lines=70> */
[----:B---3--:R-:W3:Y:S04]  /*3680*/  LDL.LU.64 R108, [R1] ;  /* 0x00000000016c7983 */ /* 0x008ee80000300a00 */
[----:B------:R-:W3:Y:S04]  /*3690*/  LDL.LU.64 R110, [R1+0x8] ;  /* 0x00000800016e7983 */ /* 0x000ee80000300a00 */
        /* <DEDUP_REMOVED lines=61> */
[----:B------:R-:W3:Y:S01]  /*3a70*/  LDL.LU.64 R234, [R1+0x1f8] ;  /* 0x0001f80001ea7983 */ /* 0x000ee20000300a00 */
[----:B------:R-:W-:-:S02]  /*3a80*/  UIADD3 UR16, UR7, 0x2, URZ ;  /* 0x0000000207107890 */ /* 0x000fc4000fffe03f */
[----:B------:R-:W-:Y:S01]  /*3a90*/  UIADD3 UR18, UR8, 0x2, URZ ;  /* 0x0000000208127890 */ /* 0x000fe2000fffe03f */
[----:B------:R-:W-:Y:S01]  /*3aa0*/  STL [R1+0x338], RZ ;  /* 0x000338ff01007387 */ /* 0x000fe20000100800 */
[----:B------:R-:W-:Y:S01]  /*3ab0*/  UMOV UR17, 0x80000020 ;  /* 0x8000002000117882 */ /* 0x000fe20000000000 */
[----:B------:R-:W-:Y:S02]  /*3ac0*/  UMOV UR19, 0x80000020 ;  /* 0x8000002000137882 */ /* 0x000fe40000000000 */
        /* <DEDUP_REMOVED lines=25> */
[----:B---3--:R-:W-:-:S06]  /*3c60*/  WARPGROUP.ARRIVE ;  /* 0x00000000000079c5 */ /* 0x008fcc0000000000 */
[----:B------:R-:W-:Y:S03]  /*3c70*/  QGMMA.64x256x32.F32.E4M3.E5M2 R108, gdesc[UR16], R108, gsb0 ;  /* 0x03e00000106c79f3 */ /* 0x000fe6000800286c */
[----:B------:R-:W-:Y:S02]  /*3c80*/  WARPGROUP.DEPBAR.LE gsb0, 0x0 ;  /* 0x00008000000079c5 */ /* 0x000fe40000010000 */
[----:B------:R-:W-:Y:S01]  /*3c90*/  STL.64 [R1], R108 ;  /* 0x0000006c01007387 */ /* 0x000fe20000100a00 */
[----:B------:R-:W-:Y:S01]  /*3ca0*/  UIADD3 UR16, UR7, 0x202, URZ ;  /* 0x0000020207107890 */ /* 0x000fe2000fffe03f */
[----:B------:R-:W-:Y:S02]  /*3cb0*/  IMAD.MOV.U32 R2, RZ, RZ, R234 ;  /* 0x000000ffff027224 */ /* 0x000fe400078e00ea */
[----:B------:R-:W-:Y:S01]  /*3cc0*/  STL.64 [R1+0x8], R110 ;  /* 0x0000086e01007387 */ /* 0x000fe20000100a00 */
[----:B------:R-:W-:Y:S01]  /*3cd0*/  UMOV UR17, 0x80000020 ;  /* 0x8000002000117882 */ /* 0x000fe20000000000 */
[----:B------:R-:W-:Y:S01]  /*3ce0*/  ULDC UR7, c[0x0][0x50c] ;  /* 0x0001430000077ab9 */ /* 0x000fe20000000800 */
[----:B01----:R-:W-:Y:S01]  /*3cf0*/  IMAD.MOV.U32 R0, RZ, RZ, R235 ;  /* 0x000000ffff007224 */ /* 0x003fe200078e00eb */
        /* <DEDUP_REMOVED lines=62> */
[----:B0-----:R-:W3:Y:S04]  /*40e0*/  LDL.LU.64 R150, [R1+0x518] ;  /* 0x0005180001967983 */ /* 0x001ee80000300a00 */
        /* <DEDUP_REMOVED lines=21> */
[----:B------:R-:W-:Y:S01]  /*4240*/  UISETP.NE.AND UP0, UPT, UR7, 0x2, UPT ;  /* 0x000000020700788c */ /* 0x000fe2000bf05270 */
[----:B------:R-:W-:-:S02]  /*4250*/  CS2R R236, SRZ ;  /* 0x0000000000ec7805 */ /* 0x000fc4000001ff00 */
[----:B-1----:R-:W-:Y:S01]  /*4260*/  CS2R R234, SRZ ;  /* 0x0000000000ea7805 */ /* 0x002fe2000001ff00 */
[----:B------:R0:W-:Y:S01]  /*4270*/  STL [R1+0x2d0], RZ ;  /* 0x0002d0ff01007387 */ /* 0x0001e20000100800 */
[----:B------:R-:W-:Y:S01]  /*4280*/  USEL UR7, URZ, 0x1, UP0 ;  /* 0x000000013f077887 */ /* 0x000fe20008000000 */
[----:B------:R-:W-:Y:S02]  /*4290*/  CS2R R232, SRZ ;  /* 0x0000000000e87805 */ /* 0x000fe4000001ff00 */
[----:B------:R-:W-:Y:S01]  /*42a0*/  CS2R R230, SRZ ;  /* 0x0000000000e67805 */ /* 0x000fe2000001ff00 */
[----:B------:R0:W-:Y:S01]  /*42b0*/  STL [R1+0x2cc], RZ ;  /* 0x0002ccff01007387 */ /* 0x0001e20000100800 */
[----:B------:R-:W-:Y:S02]  /*42c0*/  CS2R R228, SRZ ;  /* 0x0000000000e47805 */ /* 0x000fe4000001ff00 */
[----:B------:R-:W-:Y:S02]  /*42d0*/  CS2R R226, SRZ ;  /* 0x0000000000e27805 */ /* 0x000fe4000001ff00 */
[----:B------:R-:W-:Y:S01]  /*42e0*/  ISETP.NE.AND P0, PT, RZ, UR7, PT ;  /* 0x00000007ff007c0c */ /* 0x000fe2000bf05270 */
[----:B------:R0:W-:Y:S01]  /*42f0*/  STL [R1+0x2c8], RZ ;  /* 0x0002c8ff01007387 */ /* 0x0001e20000100800 */
[----:B------:R-:W-:-:S02]  /*4300*/  CS2R R224, SRZ ;  /* 0x0000000000e07805 */ /* 0x000fc4000001ff00 */
[----:B------:R-:W-:Y:S02]  /*4310*/  CS2R R222, SRZ ;  /* 0x0000000000de7805 */ /* 0x000fe4000001ff00 */
[----:B------:R-:W-:Y:S01]  /*4320*/  CS2R R220, SRZ ;  /* 0x0000000000dc7805 */ /* 0x000fe2000001ff00 */
[----:B------:R0:W-:Y:S01]  /*4330*/  STL [R1+0x2c4], RZ ;  /* 0x0002c4ff01007387 */ /* 0x0001e20000100800 */
[----:B------:R-:W-:Y:S02]  /*4340*/  CS2R R218, SRZ ;  /* 0x0000000000da7805 */ /* 0x000fe4000001ff00 */
[----:B------:R-:W-:Y:S02]  /*4350*/  CS2R R216, SRZ ;  /* 0x0000000000d87805 */ /* 0x000fe4000001ff00 */
[----:B------:R-:W-:Y:S01]  /*4360*/  CS2R R214, SRZ ;  /* 0x0000000000d67805 */ /* 0x000fe2000001ff00 */
        /* <DEDUP_REMOVED lines=54> */
[----:B------:R-:W-:Y:S01]  /*46d0*/  CS2R R4, SRZ ;  /* 0x0000000000047805 */ /* 0x000fe2000001ff00 */
[----:B------:R-:W-:Y:S01]  /*46e0*/  IMAD.MOV.U32 R3, RZ, RZ, RZ ;  /* 0x000000ffff037224 */ /* 0x000fe200078e00ff */
        /* <DEDUP_REMOVED lines=35> */
[----:B---3--:R-:W-:-:S06]  /*4920*/  WARPGROUP.ARRIVE ;  /* 0x00000000000079c5 */ /* 0x008fcc0000000000 */
[----:B------:R-:W-:Y:S03]  /*4930*/  QGMMA.64x256x32.F32.E4M3.E5M2 R24, gdesc[UR16], R24, gsb0 ;  /* 0x03e00000101879f3 */ /* 0x000fe60008002818 */
[----:B------:R-:W-:Y:S02]  /*4940*/  WARPGROUP.DEPBAR.LE gsb0, 0x0 ;  /* 0x00008000000079c5 */ /* 0x000fe40000010000 */
[----:B0-----:R-:W-:Y:S05]  /*4950*/  @!P0 BRA `(.L_x_18) ;  /* 0x0000002000f88947 */ /* 0x001fea0003800000 */
[----:B------:R-:W3:Y:S04]  /*4960*/  LDL R3, [R1] ;  /* 0x0000000001037983 */ /* 0x000ee80000100800 */
[----:B------:R-:W4:Y:S04]  /*4970*/  LDL R4, [R1+0x4] ;  /* 0x0000040001047983 */ /* 0x000f280000100800 */
[----:B------:R-:W5:Y:S04]  /*4980*/  LDL R5, [R1+0x8] ;  /* 0x0000080001057983 */ /* 0x000f680000100800 */
[----:B------:R-:W2:Y:S04]  /*4990*/  LDL R6, [R1+0xc] ;  /* 0x00000c0001067983 */ /* 0x000ea80000100800 */
        /* <DEDUP_REMOVED lines=101> */
[----:B------:R0:W-:Y:S04]  /*4ff0*/  STL [R1+0x4bc], R131 ;  /* 0x0004bc8301007387 */ /* 0x0001e80000100800 */
[----:B0-----:R-:W2:Y:S04]  /*5000*/  LDL R131, [R1+0x1a4] ;  /* 0x0001a40001837983 */ /* 0x001ea80000100800 */
        /* <DEDUP_REMOVED lines=39> */
[----:B0-----:R-:W2:Y:S01]  /*5280*/  LDL R151, [R1+0x1f4] ;  /* 0x0001f40001977983 */ /* 0x001ea20000100800 */
[----:B------:R-:W-:-:S01]  /*5290*/  FADD R2, RZ, R2 ;  /* 0x00000002ff027221 */ /* 0x000fc20000000000 */
[----:B------:R-:W-:Y:S01]  /*52a0*/  FADD R0, RZ, R0 ;  /* 0x00000000ff007221 */ /* 0x000fe20000000000 */
[----:B---3--:R-:W-:-:S01]  /*52b0*/  FADD R3, RZ, R3 ;  /* 0x00000003ff037221 */ /* 0x008fc20000000000 */
[----:B----4-:R-:W-:Y:S01]  /*52c0*/  FADD R4, RZ, R4 ;  /* 0x00000004ff047221 */ /* 0x010fe20000000000 */
[----:B-----5:R-:W-:-:S01]  /*52d0*/  FADD R5, RZ, R5 ;  /* 0x00000005ff057221 */ /* 0x020fc20000000000 */
[----:B--2---:R-:W-:Y:S01]  /*52e0*/  FADD R6, RZ, R6 ;  /* 0x00000006ff067221 */ /* 0x004fe20000000000 */
[----:B------:R-:W-:-:S01]  /*52f0*/  FADD R7, RZ, R7 ;  /* 0x00000007ff077221 */ /* 0x000fc20000000000 */
[----:B------:R-:W-:Y:S01]  /*5300*/  FADD R8, RZ, R8 ;  /* 0x00000008ff087221 */ /* 0x000fe20000000000 */
        /* <DEDUP_REMOVED lines=13> */
[----:B------:R-:W2:Y:S01]  /*53e0*/  LDL.LU R131, [R1+0x4bc] ;  /* 0x0004bc0001837983 */ /* 0x000ea20000300800 */
        /* <DEDUP_REMOVED lines=13> */
[----:B------:R-:W3:Y:S01]  /*54c0*/  LDL.LU R132, [R1+0x4b8] ;  /* 0x0004b80001847983 */ /* 0x000ee20000300800 */
        /* <DEDUP_REMOVED lines=16> */
[----:B------:R0:W-:Y:S01]  /*55d0*/  STL [R1+0x200], R133 ;  /* 0x0002008501007387 */ /* 0x0001e20000100800 */
        /* <DEDUP_REMOVED lines=9> */
[----:B0-----:R-:W4:Y:S01]  /*5670*/  LDL.LU R133, [R1+0x4b4] ;  /* 0x0004b40001857983 */ /* 0x001f220000300800 */
[----:B------:R-:W-:-:S01]  /*5680*/  FADD R184, RZ, R184 ;  /* 0x000000b8ffb87221 */ /* 0x000fc20000000000 */
[----:B------:R-:W-:Y:S01]  /*5690*/  FADD R185, RZ, R185 ;  /* 0x000000b9ffb97221 */ /* 0x000fe20000000000 */
[----:B------:R-:W-:-:S01]  /*56a0*/  FADD R186, RZ, R186 ;  /* 0x000000baffba7221 */ /* 0x000fc20000000000 */
        /* <DEDUP_REMOVED lines=10> */
[----:B0-----:R-:W5:Y:S01]  /*5750*/  LDL.LU R134, [R1+0x4b0] ;  /* 0x0004b00001867983 */ /* 0x001f620000300800 */
        /* <DEDUP_REMOVED lines=52> */
[----:B0-----:R-:W5:Y:S04]  /*5aa0*/  LDL.LU R138, [R1+0x4a0] ;  /* 0x0004a000018a7983 */ /* 0x001f680000300800 */
[----:B------:R0:W-:Y:S01]  /*5ab0*/  STL [R1+0x218], R139 ;  /* 0x0002188b01007387 */ /* 0x0001e20000100800 */
[----:B------:R-:W-:-:S03]  /*5ac0*/  FADD R140, RZ, R140 ;  /* 0x0000008cff8c7221 */ /* 0x000fc60000000000 */
        /* <DEDUP_REMOVED lines=34> */
[----:B------:R0:W-:Y:S04]  /*5cf0*/  STL [R1+0x248], R151 ;  /* 0x0002489701007387 */ /* 0x0001e80000100800 */
[----:B0-----:R-:W5:Y:S04]  /*5d00*/  LDL.LU R151, [R1+0x46c] ;  /* 0x00046c0001977983 */ /* 0x001f680000300800 */
[----:B------:R0:W-:Y:S04]  /*5d10*/  STL [R1+0x24c], R2 ;  /* 0x00024c0201007387 */ /* 0x0001e80000100800 */
[----:B------:R1:W-:Y:S01]  /*5d20*/  STL [R1+0x250], R0 ;  /* 0x0002500001007387 */ /* 0x0003e20000100800 */
[----:B0-----:R-:W-:-:S01]  /*5d30*/  FADD R2, RZ, R24 ;  /* 0x00000018ff027221 */ /* 0x001fc20000000000 */
[----:B-1----:R-:W-:-:S04]  /*5d40*/  FADD R0, RZ, R25 ;  /* 0x00000019ff007221 */ /* 0x002fc80000000000 */
        /* <DEDUP_REMOVED lines=211> */
[----:B--2---:R-:W-:-:S04]  /*6a80*/  FADD R0, RZ, R131 ;  /* 0x00000083ff007221 */ /* 0x004fc80000000000 */
[----:B------:R3:W-:Y:S04]  /*6a90*/  STL [R1+0x3fc], R2 ;  /* 0x0003fc0201007387 */ /* 0x0007e80000100800 */
[----:B------:R4:W-:Y:S01]  /*6aa0*/  STL [R1+0x400], R0 ;  /* 0x0004000001007387 */ /* 0x0009e20000100800 */
[----:B---3--:R-:W-:-:S01]  /*6ab0*/  FADD R2, RZ, R132 ;  /* 0x00000084ff027221 */ /* 0x008fc20000000000 */
[----:B----4-:R-:W-:-:S04]  /*6ac0*/  FADD R0, RZ, R133 ;  /* 0x00000085ff007221 */ /* 0x010fc80000000000 */
[----:B------:R5:W-:Y:S04]  /*6ad0*/  STL [R1+0x404], R2 ;  /* 0x0004040201007387 */ /* 0x000be80000100800 */
[----:B------:R0:W-:Y:S01]  /*6ae0*/  STL [R1+0x408], R0 ;  /* 0x0004080001007387 */ /* 0x0001e20000100800 */
[----:B-----5:R-:W-:-:S01]  /*6af0*/  FADD R2, RZ, R134 ;  /* 0x00000086ff027221 */ /* 0x020fc20000000000 */
[----:B0-----:R-:W-:-:S04]  /*6b00*/  FADD R0, RZ, R135 ;  /* 0x00000087ff007221 */ /* 0x001fc80000000000 */
        /* <DEDUP_REMOVED lines=34> */
[----:B------:R-:W-:-:S05]  /*6d30*/  UMOV UR6, URZ ;  /* 0x0000003f00067c82 */ /* 0x000fca0008000000 */
.L_x_18:
[----:B------:R-:W-:-:S04]  /*6d40*/  UIADD3 UR14, UR5, 0x1, URZ ;  /* 0x00000001050e7890 */ /* 0x000fc8000fffe03f */
[----:B------:R-:W-:-:S04]  /*6d50*/  UISETP.NE.AND UP0, UPT, UR14, 0x7, UPT ;  /* 0x000000070e00788c */ /* 0x000fc8000bf05270 */
[----:B------:R-:W-:Y:S02]  /*6d60*/  USEL UR8, URZ, 0x1, UP0 ;  /* 0x000000013f087887 */ /* 0x000fe40008000000 */
[----:B------:R-:W-:Y:S02]  /*6d70*/  USEL UR14, UR14, URZ, UP0 ;  /* 0x0000003f0e0e7287 */ /* 0x000fe40008000000 */
[----:B------:R-:W-:-:S06]  /*6d80*/  ULOP3.LUT UR8, UR4, UR8, URZ, 0x3c, !UPT ;  /* 0x0000000804087292 */ /* 0x000fcc000f8e3c3f */
[----:B0-----:R-:W-:Y:S01]  /*6d90*/  IMAD.U32 R0, RZ, RZ, UR8 ;  /* 0x00000008ff007e24 */ /* 0x001fe2000f8e00ff */
[----:B------:R-:W-:-:S06]  /*6da0*/  UMOV UR8, 0x1 ;  /* 0x0000000100087882 */ /* 0x000fcc0000000000 */
.L_x_13:
[----:B------:R-:W-:-:S04]  /*6db0*/  UISETP.LT.AND UP0, UPT, UR9, 0x1, UPT ;  /* 0x000000010900788c */ /* 0x000fc8000bf01270 */
[----:B------:R-:W-:-:S04]  /*6dc0*/  USEL UR16, UR9, 0x1, UP0 ;  /* 0x0000000109107887 */ /* 0x000fc80008000000 */
[----:B------:R-:W-:-:S04]  /*6dd0*/  UIADD3 UR16, UR9, -UR16, URZ ;  /* 0x8000001009107290 */ /* 0x000fc8000fffe03f */
[----:B------:R-:W-:-:S06]  /*6de0*/  UISETP.GE.AND UP0, UPT, UR16, 0x1, UPT ;  /* 0x000000011000788c */ /* 0x000fcc000bf06270 */
[----:B------:R-:W-:-:S13]  /*6df0*/  PLOP3.LUT P0, PT, PT, PT, UP0, 0x80, 0x0 ;  /* 0x000000000000781c */ /* 0x000fda0003f0f008 */
[----:B------:R-:W-:Y:S05]  /*6e00*/  @!P0 BRA `(.L_x_19) ;  /* 0x0000006000508947 */ /* 0x000fea0003800000 */
[----:B------:R-:W-:Y:S01]  /*6e10*/  UMOV UR24, UR16 ;  /* 0x0000001000187c82 */ /* 0x000fe20008000000 */
[----:B------:R-:W-:Y:S01]  /*6e20*/  UMOV UR25, UR5 ;  /* 0x0000000500197c82 */ /* 0x000fe20008000000 */
[----:B------:R-:W-:-:S05]  /*6e30*/  ULDC UR26, c[0x0][0x50c] ;  /* 0x00014300001a7ab9 */ /* 0x000fca0000000800 */
.L_x_27:
[----:B------:R-:W-:-:S06]  /*6e40*/  UISETP.NE.AND UP0, UPT, UR23, 0x3, UPT ;  /* 0x000000031700788c */ /* 0x000fcc000bf05270 */
[----:B------:R-:W-:-:S13]  /*6e50*/  PLOP3.LUT P1, PT, PT, PT, UP0, 0x80, 0x0 ;  /* 0x000000000000781c */ /* 0x000fda0003f2f008 */
[----:B0-----:R-:W-:Y:S05]  /*6e60*/  @!P1 BRA `(.L_x_20) ;  /* 0x0000000000049947 */ /* 0x001fea0003800000 */
[----:B------:R-:W-:Y:S01]  /*6e70*/  BPT.TRAP 0x1 ;  /* 0x000000040000795c */ /* 0x000fe20000300000 */
.L_x_20:
[----:B------:R-:W0:Y:S01]  /*6e80*/  S2UR UR16, SR_CgaCtaId ;  /* 0x00000000001079c3 */ /* 0x000e220000008800 */
[----:B------:R-:W-:Y:S01]  /*6e90*/  UMOV UR11, 0x400 ;  /* 0x00000400000b7882 */ /* 0x000fe20000000000 */
[----:B------:R-:W-:Y:S01]  /*6ea0*/  SHF.L.U32 R2, R0, 0x1f, RZ ;  /* 0x0000001f00027819 */ /* 0x000fe200000006ff */
[----:B0-----:R-:W-:-:S04]  /*6eb0*/  ULEA UR11, UR16, UR11, 0x18 ;  /* 0x0000000b100b7291 */ /* 0x001fc8000f8ec03f */
[----:B------:R-:W-:-:S09]  /*6ec0*/  ULEA UR16, UR14, UR11, 0x3 ;  /* 0x0000000b0e107291 */ /* 0x000fd2000f8e183f */
[----:B------:R0:W1:Y:S01]  /*6ed0*/  SYNCS.PHASECHK.TRANS64.TRYWAIT P0, [UR16], R2 ;  /* 0x00000002ff0075a7 */ /* 0x0000620008000150 */
[----:B------:R-:W-:Y:S05]  /*6ee0*/  @!P1 BRA `(.L_x_21) ;  /* 0x0000000000049947 */ /* 0x000fea0003800000 */
[----:B------:R-:W-:Y:S01]  /*6ef0*/  BPT.TRAP 0x1 ;  /* 0x000000040000795c */ /* 0x000fe20000300000 */
.L_x_21:
[----:B-1----:R-:W-:Y:S05]  /*6f00*/  @P0 BRA `(.L_x_22) ;  /* 0x0000000000080947 */ /* 0x002fea0003800000 */
[----:B------:R-:W1:Y:S02]  /*6f10*/  SYNCS.PHASECHK.TRANS64.TRYWAIT P0, [UR16], R2 ;  /* 0x00000002ff0075a7 */ /* 0x000e640008000150 */
[----:B-1----:R-:W-:Y:S05]  /*6f20*/  @!P0 BRA `(.L_x_23) ;  /* 0x000001e4000c8947 */ /* 0x002fea0003800000 */
.L_x_22:
        /* <DEDUP_REMOVED lines=64> */
[----:B-1----:R-:W3:Y:S04]  /*7330*/  LDL.LU.64 R108, [R1] ;  /* 0x00000000016c7983 */ /* 0x002ee80000300a00 */
        /* <DEDUP_REMOVED lines=64> */
[----:B------:R-:W-:Y:S02]  /*7740*/  UISETP.NE.AND UP0, UPT, UR7, URZ, UPT ;  /* 0x0000003f0700728c */ /* 0x000fe4000bf05270 */
[----:B------:R-:W-:Y:S02]  /*7750*/  USHF.R.U32.HI UR16, URZ, 0x4, UR16 ;  /* 0x000000043f107899 */ /* 0x000fe40008011610 */
[----:B------:R-:W-:Y:S02]  /*7760*/  USEL UR8, UR8, URZ, !UP0 ;  /* 0x0000003f08087287 */ /* 0x000fe4000c000000 */
[----:B------:R-:W-:Y:S02]  /*7770*/  ULOP3.LUT UR16, UR16, 0x3fff, URZ, 0xc0, !UPT ;  /* 0x00003fff10107892 */ /* 0x000fe4000f8ec03f */
[----:B------:R-:W-:Y:S02]  /*7780*/  UISETP.NE.U32.AND UP0, UPT, UR8, URZ, UPT ;  /* 0x0000003f0800728c */ /* 0x000fe4000bf05070 */
[----:B------:R-:W-:-:S02]  /*7790*/  ULOP3.LUT UR7, UR12, 0x10000, URZ, 0xfc, !UPT ;  /* 0x000100000c077892 */ /* 0x000fc4000f8efc3f */
[----:B------:R-:W-:Y:S02]  /*77a0*/  ULOP3.LUT UR8, UR16, 0x10000, URZ, 0xfc, !UPT ;  /* 0x0001000010087892 */ /* 0x000fe4000f8efc3f */
[----:B------:R-:W-:Y:S02]  /*77b0*/  ULEA UR7, UR14, UR7, 0xa ;  /* 0x000000070e077291 */ /* 0x000fe4000f8e503f */
[----:B------:R-:W-:Y:S01]  /*77c0*/  ULEA UR8, UR14, UR8, 0xa ;  /* 0x000000080e087291 */ /* 0x000fe2000f8e503f */
[----:B------:R-:W-:Y:S01]  /*77d0*/  UMOV UR17, 0x80000020 ;  /* 0x8000002000117882 */ /* 0x000fe20000000000 */
[----:B------:R-:W-:-:S03]  /*77e0*/  UMOV UR19, 0x80000020 ;  /* 0x8000002000137882 */ /* 0x000fc60000000000 */
[----:B------:R-:W-:Y:S02]  /*77f0*/  UMOV UR16, UR7 ;  /* 0x0000000700107c82 */ /* 0x000fe40008000000 */
[----:B------:R-:W-:Y:S01]  /*7800*/  UMOV UR18, UR8 ;  /* 0x0000000800127c82 */ /* 0x000fe20008000000 */
[----:B---3--:R-:W-:-:S06]  /*7810*/  WARPGROUP.ARRIVE ;  /* 0x00000000000079c5 */ /* 0x008fcc0000000000 */
[----:B------:R-:W-:Y:S03]  /*7820*/  QGMMA.64x256x32.F32.E4M3.E5M2 R108, gdesc[UR16], R108, UP0, gsb0 ;  /* 0x03e00000106c79f3 */ /* 0x000fe6000b80286c */
        /* <DEDUP_REMOVED lines=65> */
[----:B-1----:R-:W3:Y:S04]  /*7c40*/  LDL.LU.64 R234, [R1+0x868] ;  /* 0x0008680001ea7983 */ /* 0x002ee80000300a00 */
[----:B------:R-:W4:Y:S04]  /*7c50*/  LDL.LU.64 R232, [R1+0x860] ;  /* 0x0008600001e87983 */ /* 0x000f280000300a00 */
[----:B------:R-:W2:Y:S04]  /*7c60*/  LDL.LU.64 R230, [R1+0x858] ;  /* 0x0008580001e67983 */ /* 0x000ea80000300a00 */
        /* <DEDUP_REMOVED lines=60> */
[----:B------:R-:W2:Y:S01]  /*8030*/  LDL.LU.64 R108, [R1+0x670] ;  /* 0x00067000016c7983 */ /* 0x000ea20000300a00 */
[----:B------:R-:W-:Y:S01]  /*8040*/  UIADD3 UR16, UR7, 0x200, URZ ;  /* 0x0000020007107890 */ /* 0x000fe2000fffe03f */
[----:B------:R-:W-:-:S02]  /*8050*/  UMOV UR17, 0x80000020 ;  /* 0x8000002000117882 */ /* 0x000fc40000000000 */
[----:B---3--:R-:W-:Y:S04]  /*8060*/  STL.64 [R1+0x668], R234 ;  /* 0x000668ea01007387 */ /* 0x008fe80000100a00 */
[----:B----4-:R-:W-:Y:S04]  /*8070*/  STL.64 [R1+0x660], R232 ;  /* 0x000660e801007387 */ /* 0x010fe80000100a00 */
[----:B--2---:R-:W-:Y:S04]  /*8080*/  STL.64 [R1+0x658], R230 ;  /* 0x000658e601007387 */ /* 0x004fe80000100a00 */
        /* <DEDUP_REMOVED lines=38> */
[----:B------:R-:W-:Y:S01]  /*82f0*/  STL.64 [R1+0x520], R152 ;  /* 0x0005209801007387 */ /* 0x000fe20000100a00 */
[----:B------:R-:W-:-:S06]  /*8300*/  WARPGROUP.ARRIVE ;  /* 0x00000000000079c5 */ /* 0x000fcc0000000000 */
[----:B------:R-:W-:Y:S03]  /*8310*/  QGMMA.64x256x32.F32.E4M3.E5M2 R24, gdesc[UR16], R24, UP0, gsb0 ;  /* 0x03e00000101879f3 */ /* 0x000fe6000b802818 */
        /* <DEDUP_REMOVED lines=23> */
[----:B-1----:R-:W2:Y:S04]  /*8490*/  LDL.LU.64 R108, [R1] ;  /* 0x00000000016c7983 */ /* 0x002ea80000300a00 */
        /* <DEDUP_REMOVED lines=63> */
[----:B------:R-:W-:-:S02]  /*8890*/  UIADD3 UR16, UR7, 0x2, URZ ;  /* 0x0000000207107890 */ /* 0x000fc4000fffe03f */
[----:B------:R-:W-:Y:S01]  /*88a0*/  UIADD3 UR18, UR8, 0x2, URZ ;  /* 0x0000000208127890 */ /* 0x000fe2000fffe03f */
[----:B------:R-:W-:Y:S01]  /*88b0*/  UMOV UR17, 0x80000020 ;  /* 0x8000002000117882 */ /* 0x000fe20000000000 */
[----:B------:R-:W-:Y:S01]  /*88c0*/  UMOV UR19, 0x80000020 ;  /* 0x8000002000137882 */ /* 0x000fe20000000000 */
[----:B--2---:R-:W-:-:S06]  /*88d0*/  WARPGROUP.ARRIVE ;  /* 0x00000000000079c5 */ /* 0x004fcc0000000000 */
[----:B------:R-:W-:Y:S03]  /*88e0*/  QGMMA.64x256x32.F32.E4M3.E5M2 R108, gdesc[UR16], R108, gsb0 ;  /* 0x03e00000106c79f3 */ /* 0x000fe6000800286c */
[----:B------:R-:W-:Y:S02]  /*88f0*/  WARPGROUP.DEPBAR.LE gsb0, 0x0 ;  /* 0x00008000000079c5 */ /* 0x000fe40000010000 */
[----:B------:R-:W-:Y:S01]  /*8900*/  STL.64 [R1], R108 ;  /* 0x0000006c01007387 */ /* 0x000fe20000100a00 */
[----:B0-----:R-:W-:-:S03]  /*8910*/  IMAD.MOV.U32 R2, RZ, RZ, R108 ;  /* 0x000000ffff027224 */ /* 0x001fc600078e006c */
        /* <DEDUP_REMOVED lines=63> */
[----:B0-----:R0:W5:Y:S04]  /*8d10*/  LDL.LU.64 R234, [R1+0x668] ;  /* 0x0006680001ea7983 */ /* 0x0011680000300a00 */
[----:B------:R0:W5:Y:S04]  /*8d20*/  LDL.LU.64 R232, [R1+0x660] ;  /* 0x0006600001e87983 */ /* 0x0001680000300a00 */
        /* <DEDUP_REMOVED lines=63> */
[----:B------:R-:W-:Y:S01]  /*9120*/  UMOV UR17, 0x80000020 ;  /* 0x8000002000117882 */ /* 0x000fe20000000000 */
[----:B------:R-:W-:-:S04]  /*9130*/  UIADD3 UR6, UR6, 0x2, URZ ;  /* 0x0000000206067890 */ /* 0x000fc8000fffe03f */
[----:B------:R-:W-:-:S04]  /*9140*/  UISETP.NE.AND UP0, UPT, UR6, UR26, UPT ;  /* 0x0000001a0600728c */ /* 0x000fc8000bf05270 */
[----:B------:R-:W-:-:S06]  /*9150*/  USEL UR7, URZ, 0x1, UP0 ;  /* 0x000000013f077887 */ /* 0x000fcc0008000000 */
[----:B------:R-:W-:Y:S01]  /*9160*/  ISETP.NE.AND P0, PT, RZ, UR7, PT ;  /* 0x00000007ff007c0c */ /* 0x000fe2000bf05270 */
[----:B--2---:R-:W-:-:S06]  /*9170*/  WARPGROUP.ARRIVE ;  /* 0x00000000000079c5 */ /* 0x004fcc0000000000 */
[----:B------:R-:W-:Y:S03]  /*9180*/  QGMMA.64x256x32.F32.E4M3.E5M2 R24, gdesc[UR16], R24, gsb0 ;  /* 0x03e00000101879f3 */ /* 0x000fe60008002818 */
[----:B------:R-:W-:-:S03]  /*9190*/  WARPGROUP.DEPBAR.LE gsb0, 0x0 ;  /* 0x00008000000079c5 */ /* 0x000fc60000010000 */
[----:B0-----:R-:W-:Y:S05]  /*91a0*/  @!P0 BRA `(.L_x_24) ;  /* 0x0000003c000c8947 */ /* 0x001fea0003800000 */
[----:B-----5:R0:W-:Y:S04]  /*91b0*/  STL [R1+0x698], R225 ;  /* 0x000698e101007387 */ /* 0x0201e80000100800 */
[----:B------:R1:W-:Y:S01]  /*91c0*/  STL [R1+0x694], R226 ;  /* 0x000694e201007387 */ /* 0x0003e20000100800 */
[----:B0-----:R-:W-:-:S03]  /*91d0*/  IMAD.MOV.U32 R225, RZ, RZ, R2 ;  /* 0x000000ffffe17224 */ /* 0x001fc600078e0002 */
[----:B-1----:R-:W2:Y:S04]  /*91e0*/  LDL R226, [R1+0x4] ;  /* 0x0000040001e27983 */ /* 0x002ea80000100800 */
[----:B------:R0:W-:Y:S04]  /*91f0*/  STL [R1+0x690], R227 ;  /* 0x000690e301007387 */ /* 0x0001e80000100800 */
[----:B0-----:R-:W3:Y:S04]  /*9200*/  LDL R227, [R1+0x8] ;  /* 0x0000080001e37983 */ /* 0x001ee80000100800 */
[----:B------:R0:W-:Y:S04]  /*9210*/  STL [R1+0x68c], R228 ;  /* 0x00068ce401007387 */ /* 0x0001e80000100800 */
[----:B0-----:R-:W4:Y:S04]  /*9220*/  LDL R228, [R1+0xc] ;  /* 0x00000c0001e47983 */ /* 0x001f280000100800 */
        /* <DEDUP_REMOVED lines=209> */
[----:B0-----:R-:W4:Y:S04]  /*9f40*/  LDL.LU R121, [R1+0x200] ;  /* 0x0002000001797983 */ /* 0x001f280000300800 */
        /* <DEDUP_REMOVED lines=14> */
[----:B------:R-:W4:Y:S04]  /*a030*/  LDL.LU R2, [R1+0x230] ;  /* 0x0002300001027983 */ /* 0x000f280000300800 */
        /* <DEDUP_REMOVED lines=38> */
[----:B------:R0:W-:Y:S01]  /*a2a0*/  STL [R1+0x47c], R148 ;  /* 0x00047c9401007387 */ /* 0x0001e20000100800 */
[----:B------:R-:W-:-:S03]  /*a2b0*/  FADD R3, R225, R3 ;  /* 0x00000003e1037221 */ /* 0x000fc60000000000 */
[----:B0-----:R-:W4:Y:S04]  /*a2c0*/  LDL.LU R148, [R1+0x214] ;  /* 0x0002140001947983 */ /* 0x001f280000300800 */
[----:B------:R0:W-:Y:S01]  /*a2d0*/  STL [R1+0x478], R149 ;  /* 0x0004789501007387 */ /* 0x0001e20000100800 */
[----:B--2---:R-:W-:-:S01]  /*a2e0*/  FADD R4, R226, R4 ;  /* 0x00000004e2047221 */ /* 0x004fc20000000000 */
[----:B---3--:R-:W-:Y:S02]  /*a2f0*/  FADD R5, R227, R5 ;  /* 0x00000005e3057221 */ /* 0x008fe40000000000 */
[----:B0-----:R-:W2:Y:S04]  /*a300*/  LDL R149, [R1+0x1f4] ;  /* 0x0001f40001957983 */ /* 0x001ea80000100800 */
[----:B------:R0:W-:Y:S01]  /*a310*/  STL [R1+0x474], R150 ;  /* 0x0004749601007387 */ /* 0x0001e20000100800 */
[----:B----4-:R-:W-:-:S01]  /*a320*/  FADD R6, R228, R6 ;  /* 0x00000006e4067221 */ /* 0x010fc20000000000 */
[----:B------:R-:W-:-:S02]  /*a330*/  FADD R7, R229, R7 ;  /* 0x00000007e5077221 */ /* 0x000fc40000000000 */
[----:B0-----:R-:W3:Y:S04]  /*a340*/  LDL R150, [R1+0x1c0] ;  /* 0x0001c00001967983 */ /* 0x001ee80000100800 */
[----:B------:R0:W-:Y:S01]  /*a350*/  STL [R1+0x470], R151 ;  /* 0x0004709701007387 */ /* 0x0001e20000100800 */
[----:B------:R-:W-:-:S01]  /*a360*/  FADD R8, R230, R8 ;  /* 0x00000008e6087221 */ /* 0x000fc20000000000 */
[----:B------:R-:W-:Y:S02]  /*a370*/  FADD R9, R231, R9 ;  /* 0x00000009e7097221 */ /* 0x000fe40000000000 */
[----:B0-----:R-:W4:Y:S04]  /*a380*/  LDL R151, [R1+0x1f0] ;  /* 0x0001f00001977983 */ /* 0x001f280000100800 */
[----:B------:R0:W-:Y:S01]  /*a390*/  STL [R1+0x46c], R0 ;  /* 0x00046c0001007387 */ /* 0x0001e20000100800 */
[----:B------:R-:W-:-:S01]  /*a3a0*/  FADD R10, R232, R10 ;  /* 0x0000000ae80a7221 */ /* 0x000fc20000000000 */
[----:B------:R-:W-:-:S02]  /*a3b0*/  FADD R11, R233, R11 ;  /* 0x0000000be90b7221 */ /* 0x000fc40000000000 */
[----:B0-----:R-:W2:Y:S04]  /*a3c0*/  LDL.LU R0, [R1+0x210] ;  /* 0x0002100001007983 */ /* 0x001ea80000300800 */
[----:B------:R-:W3:Y:S04]  /*a3d0*/  LDL.LU R225, [R1+0x698] ;  /* 0x0006980001e17983 */ /* 0x000ee80000300800 */
[----:B------:R-:W4:Y:S04]  /*a3e0*/  LDL.LU R226, [R1+0x694] ;  /* 0x0006940001e27983 */ /* 0x000f280000300800 */
[----:B------:R-:W2:Y:S04]  /*a3f0*/  LDL.LU R227, [R1+0x690] ;  /* 0x0006900001e37983 */ /* 0x000ea80000300800 */
[----:B------:R-:W2:Y:S04]  /*a400*/  LDL.LU R228, [R1+0x68c] ;  /* 0x00068c0001e47983 */ /* 0x000ea80000300800 */
[----:B------:R-:W2:Y:S01]  /*a410*/  LDL.LU R229, [R1+0x688] ;  /* 0x0006880001e57983 */ /* 0x000ea20000300800 */
[----:B------:R-:W-:-:S03]  /*a420*/  FADD R12, R234, R12 ;  /* 0x0000000cea0c7221 */ /* 0x000fc60000000000 */
[----:B------:R-:W2:Y:S01]  /*a430*/  LDL.LU R230, [R1+0x684] ;  /* 0x0006840001e67983 */ /* 0x000ea20000300800 */
[----:B------:R-:W-:-:S03]  /*a440*/  FADD R13, R235, R13 ;  /* 0x0000000deb0d7221 */ /* 0x000fc60000000000 */
[----:B------:R-:W2:Y:S04]  /*a450*/  LDL.LU R231, [R1+0x680] ;  /* 0x0006800001e77983 */ /* 0x000ea80000300800 */
[----:B------:R-:W2:Y:S04]  /*a460*/  LDL.LU R232, [R1+0x67c] ;  /* 0x00067c0001e87983 */ /* 0x000ea80000300800 */
[----:B------:R-:W2:Y:S04]  /*a470*/  LDL.LU R233, [R1+0x678] ;  /* 0x0006780001e97983 */ /* 0x000ea80000300800 */
[----:B------:R-:W2:Y:S04]  /*a480*/  LDL.LU R234, [R1+0x674] ;  /* 0x0006740001ea7983 */ /* 0x000ea80000300800 */
[----:B------:R-:W2:Y:S01]  /*a490*/  LDL.LU R235, [R1+0x670] ;  /* 0x0006700001eb7983 */ /* 0x000ea20000300800 */
[----:B------:R-:W-:-:S01]  /*a4a0*/  FADD R14, R24, R14 ;  /* 0x0000000e180e7221 */ /* 0x000fc20000000000 */
[----:B------:R-:W-:Y:S01]  /*a4b0*/  FADD R15, R25, R15 ;  /* 0x0000000f190f7221 */ /* 0x000fe20000000000 */
[----:B------:R-:W-:-:S01]  /*a4c0*/  FADD R16, R26, R16 ;  /* 0x000000101a107221 */ /* 0x000fc20000000000 */
[----:B------:R-:W2:Y:S01]  /*a4d0*/  LDL.LU R24, [R1+0x66c] ;  /* 0x00066c0001187983 */ /* 0x000ea20000300800 */
[----:B------:R-:W-:-:S01]  /*a4e0*/  FADD R17, R27, R17 ;  /* 0x000000111b117221 */ /* 0x000fc20000000000 */
[----:B------:R-:W-:-:S02]  /*a4f0*/  FADD R18, R28, R18 ;  /* 0x000000121c127221 */ /* 0x000fc40000000000 */
[----:B------:R-:W2:Y:S01]  /*a500*/  LDL.LU R25, [R1+0x668] ;  /* 0x0006680001197983 */ /* 0x000ea20000300800 */
[----:B------:R-:W-:-:S03]  /*a510*/  FADD R19, R29, R19 ;  /* 0x000000131d137221 */ /* 0x000fc60000000000 */
        /* <DEDUP_REMOVED lines=155> */
[----:B---3--:R-:W-:-:S03]  /*aed0*/  FADD R225, R107, R225 ;  /* 0x000000e16be17221 */ /* 0x008fc60000000000 */
[----:B------:R-:W3:Y:S01]  /*aee0*/  LDL.LU R104, [R1+0x52c] ;  /* 0x00052c0001687983 */ /* 0x000ee20000300800 */
[----:B----4-:R-:W-:-:S03]  /*aef0*/  FADD R226, R108, R226 ;  /* 0x000000e26ce27221 */ /* 0x010fc60000000000 */
[----:B------:R-:W4:Y:S01]  /*af00*/  LDL.LU R105, [R1+0x528] ;  /* 0x0005280001697983 */ /* 0x000f220000300800 */
[----:B--2---:R-:W-:-:S03]  /*af10*/  FADD R227, R109, R227 ;  /* 0x000000e36de37221 */ /* 0x004fc60000000000 */
        /* <DEDUP_REMOVED lines=15> */
[----:B------:R-:W-:-:S01]  /*b010*/  FADD R235, R117, R235 ;  /* 0x000000eb75eb7221 */ /* 0x000fc20000000000 */
[----:B------:R-:W-:Y:S02]  /*b020*/  FADD R121, R120, R121 ;  /* 0x0000007978797221 */ /* 0x000fe40000000000 */
[----:B------:R-:W2:Y:S01]  /*b030*/  LDL.LU R114, [R1+0x504] ;  /* 0x0005040001727983 */ /* 0x000ea20000300800 */
[----:B------:R-:W-:-:S03]  /*b040*/  FADD R236, R118, R236 ;  /* 0x000000ec76ec7221 */ /* 0x000fc60000000000 */
[----:B------:R-:W2:Y:S01]  /*b050*/  LDL.LU R115, [R1+0x500] ;  /* 0x0005000001737983 */ /* 0x000ea20000300800 */
[----:B------:R-:W-:-:S03]  /*b060*/  FADD R237, R119, R237 ;  /* 0x000000ed77ed7221 */ /* 0x000fc60000000000 */
[----:B------:R-:W2:Y:S01]  /*b070*/  LDL.LU R116, [R1+0x4fc] ;  /* 0x0004fc0001747983 */ /* 0x000ea20000300800 */
[----:B------:R-:W-:-:S03]  /*b080*/  FADD R123, R122, R123 ;  /* 0x0000007b7a7b7221 */ /* 0x000fc60000000000 */
[----:B------:R-:W2:Y:S04]  /*b090*/  LDL.LU R117, [R1+0x4f8] ;  /* 0x0004f80001757983 */ /* 0x000ea80000300800 */
[----:B------:R-:W2:Y:S01]  /*b0a0*/  LDL.LU R118, [R1+0x4f4] ;  /* 0x0004f40001767983 */ /* 0x000ea20000300800 */
[----:B------:R-:W-:-:S03]  /*b0b0*/  FADD R125, R124, R125 ;  /* 0x0000007d7c7d7221 */ /* 0x000fc60000000000 */
[----:B------:R-:W2:Y:S04]  /*b0c0*/  LDL.LU R119, [R1+0x4f0] ;  /* 0x0004f00001777983 */ /* 0x000ea80000300800 */
[----:B------:R-:W2:Y:S04]  /*b0d0*/  LDL.LU R120, [R1+0x4ec] ;  /* 0x0004ec0001787983 */ /* 0x000ea80000300800 */
[----:B------:R0:W-:Y:S01]  /*b0e0*/  STL [R1+0x200], R121 ;  /* 0x0002007901007387 */ /* 0x0001e20000100800 */
[----:B------:R-:W-:-:S01]  /*b0f0*/  FADD R127, R126, R127 ;  /* 0x0000007f7e7f7221 */ /* 0x000fc20000000000 */
[----:B------:R-:W-:Y:S01]  /*b100*/  FADD R0, R128, R0 ;  /* 0x0000000080007221 */ /* 0x000fe20000000000 */
[----:B------:R-:W-:-:S01]  /*b110*/  FADD R148, R150, R148 ;  /* 0x0000009496947221 */ /* 0x000fc20000000000 */
[----:B0-----:R-:W2:Y:S04]  /*b120*/  LDL.LU R121, [R1+0x4e8] ;  /* 0x0004e80001797983 */ /* 0x001ea80000300800 */
        /* <DEDUP_REMOVED lines=9> */
[----:B------:R-:W-:-:S02]  /*b1c0*/  FADD R136, R137, R136 ;  /* 0x0000008889887221 */ /* 0x000fc40000000000 */
[----:B0-----:R-:W2:Y:S04]  /*b1d0*/  LDL.LU R125, [R1+0x4d8] ;  /* 0x0004d800017d7983 */ /* 0x001ea80000300800 */
[----:B------:R-:W2:Y:S04]  /*b1e0*/  LDL.LU R126, [R1+0x4d4] ;  /* 0x0004d400017e7983 */ /* 0x000ea80000300800 */
[----:B------:R0:W-:Y:S01]  /*b1f0*/  STL [R1+0x20c], R127 ;  /* 0x00020c7f01007387 */ /* 0x0001e20000100800 */
[----:B------:R-:W-:-:S01]  /*b200*/  FADD R132, R134, R132 ;  /* 0x0000008486847221 */ /* 0x000fc20000000000 */
[----:B------:R-:W-:-:S02]  /*b210*/  FADD R2, R130, R2 ;  /* 0x0000000282027221 */ /* 0x000fc40000000000 */
[----:B0-----:R-:W2:Y:S04]  /*b220*/  LDL.LU R127, [R1+0x4d0] ;  /* 0x0004d000017f7983 */ /* 0x001ea80000300800 */
[----:B------:R-:W2:Y:S04]  /*b230*/  LDL.LU R128, [R1+0x4cc] ;  /* 0x0004cc0001807983 */ /* 0x000ea80000300800 */
[----:B------:R-:W-:Y:S04]  /*b240*/  STL [R1+0x210], R0 ;  /* 0x0002100001007387 */ /* 0x000fe80000100800 */
[----:B------:R-:W-:Y:S04]  /*b250*/  STL [R1+0x214], R148 ;  /* 0x0002149401007387 */ /* 0x000fe80000100800 */
[----:B------:R-:W-:Y:S04]  /*b260*/  STL [R1+0x218], R144 ;  /* 0x0002189001007387 */ /* 0x000fe80000100800 */
[----:B------:R-:W-:Y:S04]  /*b270*/  STL [R1+0x21c], R142 ;  /* 0x00021c8e01007387 */ /* 0x000fe80000100800 */
[----:B------:R-:W-:Y:S04]  /*b280*/  STL [R1+0x220], R140 ;  /* 0x0002208c01007387 */ /* 0x000fe80000100800 */
[----:B------:R-:W-:Y:S04]  /*b290*/  STL [R1+0x224], R138 ;  /* 0x0002248a01007387 */ /* 0x000fe80000100800 */
[----:B------:R-:W3:Y:S04]  /*b2a0*/  LDL.LU R130, [R1+0x234] ;  /* 0x0002340001827983 */ /* 0x000ee80000300800 */
[----:B------:R-:W-:Y:S04]  /*b2b0*/  STL [R1+0x228], R136 ;  /* 0x0002288801007387 */ /* 0x000fe80000100800 */
[----:B------:R0:W-:Y:S04]  /*b2c0*/  STL [R1+0x22c], R132 ;  /* 0x00022c8401007387 */ /* 0x0001e80000100800 */
[----:B0-----:R-:W4:Y:S04]  /*b2d0*/  LDL.LU R132, [R1+0x238] ;  /* 0x0002380001847983 */ /* 0x001f280000300800 */
[----:B------:R-:W2:Y:S04]  /*b2e0*/  LDL.LU R134, [R1+0x23c] ;  /* 0x00023c0001867983 */ /* 0x000ea80000300800 */
[----:B------:R0:W-:Y:S04]  /*b2f0*/  STL [R1+0x230], R2 ;  /* 0x0002300201007387 */ /* 0x0001e80000100800 */
[----:B------:R-:W2:Y:S04]  /*b300*/  LDL.LU R136, [R1+0x240] ;  /* 0x0002400001887983 */ /* 0x000ea80000300800 */
        /* <DEDUP_REMOVED lines=11> */
[----:B0-----:R-:W2:Y:S04]  /*b3c0*/  LDL.LU R2, [R1+0x270] ;  /* 0x0002700001027983 */ /* 0x001ea80000300800 */
[----:B------:R-:W2:Y:S01]  /*b3d0*/  LDL.LU R0, [R1+0x274] ;  /* 0x0002740001007983 */ /* 0x000ea20000300800 */
[----:B---3--:R-:W-:-:S03]  /*b3e0*/  FADD R130, R129, R130 ;  /* 0x0000008281827221 */ /* 0x008fc60000000000 */
[----:B------:R-:W3:Y:S04]  /*b3f0*/  LDL.LU R129, [R1+0x4c8] ;  /* 0x0004c80001817983 */ /* 0x000ee80000300800 */
[----:B------:R0:W-:Y:S04]  /*b400*/  STL [R1+0x234], R130 ;  /* 0x0002348201007387 */ /* 0x0001e80000100800 */
[----:B0-----:R-:W3:Y:S01]  /*b410*/  LDL.LU R130, [R1+0x4c4] ;  /* 0x0004c40001827983 */ /* 0x001ee20000300800 */
[----:B----4-:R-:W-:-:S03]  /*b420*/  FADD R132, R131, R132 ;  /* 0x0000008483847221 */ /* 0x010fc60000000000 */
[----:B------:R-:W4:Y:S01]  /*b430*/  LDL.LU R131, [R1+0x4c0] ;  /* 0x0004c00001837983 */ /* 0x000f220000300800 */
[----:B--2---:R-:W-:-:S03]  /*b440*/  FADD R134, R133, R134 ;  /* 0x0000008685867221 */ /* 0x004fc60000000000 */
[----:B------:R0:W-:Y:S01]  /*b450*/  STL [R1+0x238], R132 ;  /* 0x0002388401007387 */ /* 0x0001e20000100800 */
[----:B------:R-:W-:-:S03]  /*b460*/  FADD R136, R135, R136 ;  /* 0x0000008887887221 */ /* 0x000fc60000000000 */
[----:B0-----:R-:W2:Y:S01]  /*b470*/  LDL.LU R132, [R1+0x4bc] ;  /* 0x0004bc0001847983 */ /* 0x001ea20000300800 */
[----:B------:R-:W-:-:S03]  /*b480*/  FADD R150, R151, R150 ;  /* 0x0000009697967221 */ /* 0x000fc60000000000 */
[----:B------:R-:W2:Y:S01]  /*b490*/  LDL.LU R133, [R1+0x4b8] ;  /* 0x0004b80001857983 */ /* 0x000ea20000300800 */
[----:B------:R-:W-:-:S03]  /*b4a0*/  FADD R148, R149, R148 ;  /* 0x0000009495947221 */ /* 0x000fc60000000000 */
[----:B------:R0:W-:Y:S01]  /*b4b0*/  STL [R1+0x23c], R134 ;  /* 0x00023c8601007387 */ /* 0x0001e20000100800 */
[----:B------:R-:W-:-:S01]  /*b4c0*/  FADD R146, R147, R146 ;  /* 0x0000009293927221 */ /* 0x000fc20000000000 */
[----:B------:R-:W-:Y:S02]  /*b4d0*/  FADD R144, R145, R144 ;  /* 0x0000009091907221 */ /* 0x000fe40000000000 */
[----:B0-----:R-:W2:Y:S01]  /*b4e0*/  LDL.LU R134, [R1+0x4b4] ;  /* 0x0004b40001867983 */ /* 0x001ea20000300800 */
[----:B------:R-:W-:-:S03]  /*b4f0*/  FADD R143, R24, R143 ;  /* 0x0000008f188f7221 */ /* 0x000fc60000000000 */
[----:B------:R-:W2:Y:S01]  /*b500*/  LDL.LU R135, [R1+0x4b0] ;  /* 0x0004b00001877983 */ /* 0x000ea20000300800 */
[----:B------:R-:W-:-:S03]  /*b510*/  FADD R142, R25, R142 ;  /* 0x0000008e198e7221 */ /* 0x000fc60000000000 */
[----:B------:R0:W-:Y:S01]  /*b520*/  STL [R1+0x240], R136 ;  /* 0x0002408801007387 */ /* 0x0001e20000100800 */
[----:B------:R-:W-:-:S01]  /*b530*/  FADD R141, R26, R141 ;  /* 0x0000008d1a8d7221 */ /* 0x000fc20000000000 */
[----:B------:R-:W-:Y:S01]  /*b540*/  FADD R140, R27, R140 ;  /* 0x0000008c1b8c7221 */ /* 0x000fe20000000000 */
[----:B------:R-:W-:-:S01]  /*b550*/  FADD R139, R28, R139 ;  /* 0x0000008b1c8b7221 */ /* 0x000fc20000000000 */
[----:B0-----:R-:W2:Y:S01]  /*b560*/  LDL.LU R136, [R1+0x4ac] ;  /* 0x0004ac0001887983 */ /* 0x001ea20000300800 */
[----:B------:R-:W-:-:S03]  /*b570*/  FADD R138, R29, R138 ;  /* 0x0000008a1d8a7221 */ /* 0x000fc60000000000 */
[----:B------:R0:W-:Y:S01]  /*b580*/  STL [R1+0x244], R150 ;  /* 0x0002449601007387 */ /* 0x0001e20000100800 */
[----:B------:R-:W-:-:S03]  /*b590*/  FADD R137, R30, R137 ;  /* 0x000000891e897221 */ /* 0x000fc60000000000 */
[----:B------:R1:W-:Y:S01]  /*b5a0*/  STL [R1+0x248], R148 ;  /* 0x0002489401007387 */ /* 0x0003e20000100800 */
[----:B------:R-:W-:-:S03]  /*b5b0*/  FADD R2, R31, R2 ;  /* 0x000000021f027221 */ /* 0x000fc60000000000 */
[----:B------:R1:W-:Y:S01]  /*b5c0*/  STL [R1+0x24c], R146 ;  /* 0x00024c9201007387 */ /* 0x0003e20000100800 */
[----:B------:R-:W-:-:S03]  /*b5d0*/  FADD R0, R32, R0 ;  /* 0x0000000020007221 */ /* 0x000fc60000000000 */
[----:B------:R1:W-:Y:S04]  /*b5e0*/  STL [R1+0x250], R144 ;  /* 0x0002509001007387 */ /* 0x0003e80000100800 */
[----:B------:R1:W-:Y:S04]  /*b5f0*/  STL [R1+0x254], R143 ;  /* 0x0002548f01007387 */ /* 0x0003e80000100800 */
[----:B------:R1:W-:Y:S04]  /*b600*/  STL [R1+0x258], R142 ;  /* 0x0002588e01007387 */ /* 0x0003e80000100800 */
[----:B------:R1:W-:Y:S04]  /*b610*/  STL [R1+0x25c], R141 ;  /* 0x00025c8d01007387 */ /* 0x0003e80000100800 */
[----:B------:R1:W-:Y:S04]  /*b620*/  STL [R1+0x260], R140 ;  /* 0x0002608c01007387 */ /* 0x0003e80000100800 */
[----:B------:R1:W-:Y:S04]  /*b630*/  STL [R1+0x264], R139 ;  /* 0x0002648b01007387 */ /* 0x0003e80000100800 */
[----:B------:R1:W-:Y:S04]  /*b640*/  STL [R1+0x268], R138 ;  /* 0x0002688a01007387 */ /* 0x0003e80000100800 */
[----:B------:R-:W3:Y:S04]  /*b650*/  LDL.LU R151, [R1+0x278] ;  /* 0x0002780001977983 */ /* 0x000ee80000300800 */
[----:B------:R1:W-:Y:S04]  /*b660*/  STL [R1+0x26c], R137 ;  /* 0x00026c8901007387 */ /* 0x0003e80000100800 */
[----:B0-----:R-:W4:Y:S04]  /*b670*/  LDL.LU R150, [R1+0x27c] ;  /* 0x00027c0001967983 */ /* 0x001f280000300800 */
[----:B------:R0:W-:Y:S04]  /*b680*/  STL [R1+0x270], R2 ;  /* 0x0002700201007387 */ /* 0x0001e80000100800 */
[----:B------:R-:W2:Y:S04]  /*b690*/  LDL.LU R149, [R1+0x280] ;  /* 0x0002800001957983 */ /* 0x000ea80000300800 */
[----:B------:R0:W-:Y:S04]  /*b6a0*/  STL [R1+0x274], R0 ;  /* 0x0002740001007387 */ /* 0x0001e80000100800 */
[----:B-1----:R-:W2:Y:S04]  /*b6b0*/  LDL.LU R148, [R1+0x284] ;  /* 0x0002840001947983 */ /* 0x002ea80000300800 */
        /* <DEDUP_REMOVED lines=13> */
[----:B---3--:R-:W-:-:S05]  /*b790*/  FADD R151, R33, R151 ;  /* 0x0000009721977221 */ /* 0x008fca0000000000 */
[----:B------:R0:W-:Y:S01]  /*b7a0*/  STL [R1+0x278], R151 ;  /* 0x0002789701007387 */ /* 0x0001e20000100800 */
[----:B----4-:R-:W-:-:S05]  /*b7b0*/  FADD R150, R34, R150 ;  /* 0x0000009622967221 */ /* 0x010fca0000000000 */
[----:B------:R1:W-:Y:S01]  /*b7c0*/  STL [R1+0x27c], R150 ;  /* 0x00027c9601007387 */ /* 0x0003e20000100800 */
[----:B--2---:R-:W-:-:S05]  /*b7d0*/  FADD R149, R35, R149 ;  /* 0x0000009523957221 */ /* 0x004fca0000000000 */
[----:B------:R2:W-:Y:S01]  /*b7e0*/  STL [R1+0x280], R149 ;  /* 0x0002809501007387 */ /* 0x0005e20000100800 */
[----:B------:R-:W-:-:S01]  /*b7f0*/  FADD R148, R36, R148 ;  /* 0x0000009424947221 */ /* 0x000fc20000000000 */
[----:B------:R-:W-:-:S04]  /*b800*/  FADD R147, R37, R147 ;  /* 0x0000009325937221 */ /* 0x000fc80000000000 */
[----:B------:R3:W-:Y:S01]  /*b810*/  STL [R1+0x284], R148 ;  /* 0x0002849401007387 */ /* 0x0007e20000100800 */
[----:B------:R-:W-:-:S03]  /*b820*/  FADD R146, R38, R146 ;  /* 0x0000009226927221 */ /* 0x000fc60000000000 */
        /* <DEDUP_REMOVED lines=20> */
[----:B0-----:R-:W4:Y:S01]  /*b970*/  LDL.LU R151, [R1+0x2bc] ;  /* 0x0002bc0001977983 */ /* 0x001f220000300800 */
[----:B------:R-:W-:-:S03]  /*b980*/  FADD R0, R49, R0 ;  /* 0x0000000031007221 */ /* 0x000fc60000000000 */
[----:B------:R0:W-:Y:S04]  /*b990*/  STL [R1+0x2b0], R137 ;  /* 0x0002b08901007387 */ /* 0x0001e80000100800 */
[----:B-1----:R-:W4:Y:S04]  /*b9a0*/  LDL.LU R150, [R1+0x2c0] ;  /* 0x0002c00001967983 */ /* 0x002f280000300800 */
[----:B------:R1:W-:Y:S04]  /*b9b0*/  STL [R1+0x2b4], R2 ;  /* 0x0002b40201007387 */ /* 0x0003e80000100800 */
[----:B--2---:R-:W2:Y:S04]  /*b9c0*/  LDL.LU R149, [R1+0x2c4] ;  /* 0x0002c40001957983 */ /* 0x004ea80000300800 */
[----:B------:R1:W-:Y:S04]  /*b9d0*/  STL [R1+0x2b8], R0 ;  /* 0x0002b80001007387 */ /* 0x0003e80000100800 */
[----:B---3--:R-:W3:Y:S04]  /*b9e0*/  LDL.LU R148, [R1+0x2c8] ;  /* 0x0002c80001947983 */ /* 0x008ee80000300800 */
[----:B----4-:R-:W4:Y:S04]  /*b9f0*/  LDL.LU R147, [R1+0x2cc] ;  /* 0x0002cc0001937983 */ /* 0x010f280000300800 */
[----:B------:R-:W4:Y:S04]  /*ba00*/  LDL.LU R146, [R1+0x2d0] ;  /* 0x0002d00001927983 */ /* 0x000f280000300800 */
        /* <DEDUP_REMOVED lines=8> */
[----:B0-----:R-:W4:Y:S04]  /*ba90*/  LDL.LU R137, [R1+0x2f4] ;  /* 0x0002f40001897983 */ /* 0x001f280000300800 */
[----:B-1----:R-:W4:Y:S04]  /*baa0*/  LDL.LU R2, [R1+0x2f8] ;  /* 0x0002f80001027983 */ /* 0x002f280000300800 */
[----:B------:R-:W4:Y:S01]  /*bab0*/  LDL.LU R0, [R1+0x2fc] ;  /* 0x0002fc0001007983 */ /* 0x000f220000300800 */
[----:B------:R-:W-:-:S01]  /*bac0*/  FADD R151, R50, R151 ;  /* 0x0000009732977221 */ /* 0x000fc20000000000 */
[----:B------:R-:W-:-:S04]  /*bad0*/  FADD R150, R51, R150 ;  /* 0x0000009633967221 */ /* 0x000fc80000000000 */
[----:B------:R0:W-:Y:S01]  /*bae0*/  STL [R1+0x2bc], R151 ;  /* 0x0002bc9701007387 */ /* 0x0001e20000100800 */
[----:B--2---:R-:W-:-:S03]  /*baf0*/  FADD R149, R52, R149 ;  /* 0x0000009534957221 */ /* 0x004fc60000000000 */
[----:B------:R1:W-:Y:S01]  /*bb00*/  STL [R1+0x2c0], R150 ;  /* 0x0002c09601007387 */ /* 0x0003e20000100800 */
[----:B---3--:R-:W-:-:S03]  /*bb10*/  FADD R148, R53, R148 ;  /* 0x0000009435947221 */ /* 0x008fc60000000000 */
[----:B------:R2:W-:Y:S01]  /*bb20*/  STL [R1+0x2c4], R149 ;  /* 0x0002c49501007387 */ /* 0x0005e20000100800 */
[----:B----4-:R-:W-:-:S03]  /*bb30*/  FADD R147, R54, R147 ;  /* 0x0000009336937221 */ /* 0x010fc60000000000 */
        /* <DEDUP_REMOVED lines=198> */
[----:B------:R-:W-:Y:S01]  /*c7a0*/  STL [R1+0x3cc], R151 ;  /* 0x0003cc9701007387 */ /* 0x000fe20000100800 */
[----:B--2---:R-:W-:-:S03]  /*c7b0*/  FADD R149, R120, R149 ;  /* 0x0000009578957221 */ /* 0x004fc60000000000 */
[----:B------:R-:W-:Y:S01]  /*c7c0*/  STL [R1+0x3d0], R150 ;  /* 0x0003d09601007387 */ /* 0x000fe20000100800 */
[----:B---3--:R-:W-:-:S03]  /*c7d0*/  FADD R148, R121, R148 ;  /* 0x0000009479947221 */ /* 0x008fc60000000000 */
[----:B------:R-:W-:Y:S01]  /*c7e0*/  STL [R1+0x3d4], R149 ;  /* 0x0003d49501007387 */ /* 0x000fe20000100800 */
[----:B----4-:R-:W-:-:S03]  /*c7f0*/  FADD R147, R122, R147 ;  /* 0x000000937a937221 */ /* 0x010fc60000000000 */
[----:B------:R-:W-:Y:S01]  /*c800*/  STL [R1+0x3d8], R148 ;  /* 0x0003d89401007387 */ /* 0x000fe20000100800 */
[----:B------:R-:W-:-:S03]  /*c810*/  FADD R146, R123, R146 ;  /* 0x000000927b927221 */ /* 0x000fc60000000000 */
        /* <DEDUP_REMOVED lines=18> */
[----:B------:R-:W-:Y:S04]  /*c940*/  STL [R1+0x400], R138 ;  /* 0x0004008a01007387 */ /* 0x000fe80000100800 */
[----:B------:R0:W-:Y:S04]  /*c950*/  STL [R1+0x404], R137 ;  /* 0x0004048901007387 */ /* 0x0001e80000100800 */
[----:B0-----:R-:W2:Y:S01]  /*c960*/  LDL.LU R137, [R1+0x410] ;  /* 0x0004100001897983 */ /* 0x001ea20000300800 */
[----:B------:R-:W-:-:S01]  /*c970*/  FADD R2, R133, R2 ;  /* 0x0000000285027221 */ /* 0x000fc20000000000 */
[----:B------:R-:W-:-:S02]  /*c980*/  FADD R0, R134, R0 ;  /* 0x0000000086007221 */ /* 0x000fc40000000000 */
[----:B------:R-:W3:Y:S04]  /*c990*/  LDL.LU R138, [R1+0x414] ;  /* 0x00041400018a7983 */ /* 0x000ee80000300800 */
[----:B------:R-:W-:Y:S04]  /*c9a0*/  STL [R1+0x408], R2 ;  /* 0x0004080201007387 */ /* 0x000fe80000100800 */
[----:B------:R-:W4:Y:S04]  /*c9b0*/  LDL.LU R139, [R1+0x418] ;  /* 0x00041800018b7983 */ /* 0x000f280000300800 */
[----:B------:R0:W-:Y:S04]  /*c9c0*/  STL [R1+0x40c], R0 ;  /* 0x00040c0001007387 */ /* 0x0001e80000100800 */
        /* <DEDUP_REMOVED lines=13> */
[----:B------:R-:W4:Y:S01]  /*caa0*/  LDL.LU R2, [R1+0x450] ;  /* 0x0004500001027983 */ /* 0x000f220000300800 */
[----:B--2---:R-:W-:-:S05]  /*cab0*/  FADD R137, R135, R137 ;  /* 0x0000008987897221 */ /* 0x004fca0000000000 */
[----:B------:R0:W-:Y:S04]  /*cac0*/  STL [R1+0x410], R137 ;  /* 0x0004108901007387 */ /* 0x0001e80000100800 */
[----:B0-----:R-:W4:Y:S01]  /*cad0*/  LDL.LU R137, [R1+0x4a8] ;  /* 0x0004a80001897983 */ /* 0x001f220000300800 */
[----:B---3--:R-:W-:-:S05]  /*cae0*/  FADD R138, R136, R138 ;  /* 0x0000008a888a7221 */ /* 0x008fca0000000000 */
[----:B------:R0:W-:Y:S04]  /*caf0*/  STL [R1+0x414], R138 ;  /* 0x0004148a01007387 */ /* 0x0001e80000100800 */
[----:B0-----:R-:W2:Y:S01]  /*cb00*/  LDL.LU R138, [R1+0x4a4] ;  /* 0x0004a400018a7983 */ /* 0x001ea20000300800 */
[----:B----4-:R-:W-:-:S05]  /*cb10*/  FADD R139, R137, R139 ;  /* 0x0000008b898b7221 */ /* 0x010fca0000000000 */
[----:B------:R0:W-:Y:S04]  /*cb20*/  STL [R1+0x418], R139 ;  /* 0x0004188b01007387 */ /* 0x0001e80000100800 */
[----:B0-----:R-:W3:Y:S01]  /*cb30*/  LDL.LU R139, [R1+0x4a0] ;  /* 0x0004a000018b7983 */ /* 0x001ee20000300800 */
[----:B--2---:R-:W-:-:S05]  /*cb40*/  FADD R140, R138, R140 ;  /* 0x0000008c8a8c7221 */ /* 0x004fca0000000000 */
[----:B------:R0:W-:Y:S04]  /*cb50*/  STL [R1+0x41c], R140 ;  /* 0x00041c8c01007387 */ /* 0x0001e80000100800 */
[----:B0-----:R-:W2:Y:S01]  /*cb60*/  LDL.LU R140, [R1+0x49c] ;  /* 0x00049c00018c7983 */ /* 0x001ea20000300800 */
[----:B---3--:R-:W-:-:S05]  /*cb70*/  FADD R141, R139, R141 ;  /* 0x0000008d8b8d7221 */ /* 0x008fca0000000000 */
        /* <DEDUP_REMOVED lines=34> */
[----:B0-----:R0:W5:Y:S01]  /*cda0*/  LDL.LU R0, [R1+0x46c] ;  /* 0x00046c0001007983 */ /* 0x0011620000300800 */
[----:B------:R-:W-:Y:S01]  /*cdb0*/  UMOV UR6, URZ ;  /* 0x0000003f00067c82 */ /* 0x000fe20008000000 */
[----:B---3--:R-:W-:-:S05]  /*cdc0*/  FADD R2, R2, R151 ;  /* 0x0000009702027221 */ /* 0x008fca0000000000 */
[----:B------:R0:W-:Y:S02]  /*cdd0*/  STL [R1+0x450], R2 ;  /* 0x0004500201007387 */ /* 0x0001e40000100800 */
.L_x_24:
[----:B------:R-:W-:Y:S05]  /*cde0*/  @!P1 BRA `(.L_x_25) ;  /* 0x0000000000049947 */ /* 0x000fea0003800000 */
[----:B------:R-:W-:Y:S01]  /*cdf0*/  BPT.TRAP 0x1 ;  /* 0x000000040000795c */ /* 0x000fe20000300000 */
.L_x_25:
[----:B------:R-:W-:Y:S02]  /*ce00*/  UISETP.GT.U32.AND UP0, UPT, UR13, 0x1, UPT ;  /* 0x000000010d00788c */ /* 0x000fe4000bf04070 */
[----:B------:R-:W-:-:S04]  /*ce10*/  ULEA UR8, UR25, UR11, 0x3 ;  /* 0x0000000b19087291 */ /* 0x000fc8000f8e183f */
[----:B------:R-:W-:Y:S01]  /*ce20*/  UIADD3 UR8, UR8, 0x38, URZ ;  /* 0x0000003808087890 */ /* 0x000fe2000fffe03f */
[----:B------:R-:W-:-:S03]  /*ce30*/  PLOP3.LUT P0, PT, PT, PT, UP0, 0x80, 0x0 ;  /* 0x000000000000781c */ /* 0x000fc60003f0f008 */
[----:B------:R-:W-:-:S09]  /*ce40*/  UPRMT UR8, URZ, 0x654, UR8 ;  /* 0x000006543f087896 */ /* 0x000fd20008000008 */
[----:B------:R-:W-:Y:S01]  /*ce50*/  SYNCS.ARRIVE.TRANS64.RED.A1T0 RZ, [UR8], RZ ;  /* 0x000000ffffff79a7 */ /* 0x000fe20008100408 */
[----:B------:R-:W-:Y:S05]  /*ce60*/  @P0 BRA `(.L_x_26) ;  /* 0x0000000000040947 */ /* 0x000fea0003800000 */
[----:B------:R-:W-:Y:S01]  /*ce70*/  BPT.TRAP 0x1 ;  /* 0x000000040000795c */ /* 0x000fe20000300000 */
.L_x_26:
[----:B------:R-:W-:Y:S02]  /*ce80*/  UISETP.GT.AND UP2, UPT, UR24, 0x1, UPT ;  /* 0x000000011800788c */ /* 0x000fe4000bf44270 */
[----:B------:R-:W-:Y:S02]  /*ce90*/  UIADD3 UR14, UR14, 0x1, URZ ;  /* 0x000000010e0e7890 */ /* 0x000fe4000fffe03f */
[----:B------:R-:W-:Y:S02]  /*cea0*/  UIADD3 UR25, UR25, 0x1, URZ ;  /* 0x0000000119197890 */ /* 0x000fe4000fffe03f */
[----:B------:R-:W-:Y:S01]  /*ceb0*/  PLOP3.LUT P0, PT, PT, PT, UP2, 0x80, 0x0 ;  /* 0x000000000000781c */ /* 0x000fe20003f0f028 */
[----:B------:R-:W-:Y:S02]  /*cec0*/  UISETP.NE.AND UP0, UPT, UR14, 0x7, UPT ;  /* 0x000000070e00788c */ /* 0x000fe4000bf05270 */
[----:B------:R-:W-:Y:S02]  /*ced0*/  UISETP.NE.AND UP1, UPT, UR25, 0x7, UPT ;  /* 0x000000071900788c */ /* 0x000fe4000bf25270 */
[----:B------:R-:W-:-:S02]  /*cee0*/  USEL UR8, URZ, 0x1, UP0 ;  /* 0x000000013f087887 */ /* 0x000fc40008000000 */
[----:B------:R-:W-:Y:S02]  /*cef0*/  UIADD3 UR24, UR24, -0x1, URZ ;  /* 0xffffffff18187890 */ /* 0x000fe4000fffe03f */
[----:B------:R-:W-:Y:S02]  /*cf00*/  USEL UR14, UR14, URZ, UP0 ;  /* 0x0000003f0e0e7287 */ /* 0x000fe40008000000 */
[----:B-----5:R-:W-:Y:S01]  /*cf10*/  LOP3.LUT R0, R0, UR8, RZ, 0x3c, !PT ;  /* 0x0000000800007c12 */ /* 0x020fe2000f8e3cff */
[----:B------:R-:W-:Y:S01]  /*cf20*/  USEL UR25, UR25, URZ, UP1 ;  /* 0x0000003f19197287 */ /* 0x000fe20008800000 */
[----:B------:R-:W-:Y:S01]  /*cf30*/  UMOV UR8, 0x1 ;  /* 0x0000000100087882 */ /* 0x000fe20000000000 */
[----:B------:R-:W-:Y:S10]  /*cf40*/  @P0 BRA `(.L_x_27) ;  /* 0xffffff9c00bc0947 */ /* 0x000ff4000383ffff */
.L_x_19:
[----:B------:R-:W-:-:S04]  /*cf50*/  UISETP.NE.AND UP0, UPT, UR6, URZ, UPT ;  /* 0x0000003f0600728c */ /* 0x000fc8000bf05270 */
[----:B------:R-:W-:-:S06]  /*cf60*/  USEL UR6, URZ, 0x1, !UP0 ;  /* 0x000000013f067887 */ /* 0x000fcc000c000000 */
[----:B------:R-:W-:-:S13]  /*cf70*/  ISETP.NE.AND P0, PT, RZ, UR6, PT ;  /* 0x00000006ff007c0c */ /* 0x000fda000bf05270 */
[----:B------:R-:W-:Y:S05]  /*cf80*/  @!P0 BRA `(.L_x_28) ;  /* 0x0000003800108947 */ /* 0x000fea0003800000 */
[----:B------:R1:W-:Y:S04]  /*cf90*/  STL [R1+0x61c], R43 ;  /* 0x00061c2b01007387 */ /* 0x0003e80000100800 */
[----:B-1----:R-:W3:Y:S04]  /*cfa0*/  LDL.LU R43, [R1] ;  /* 0x00000000012b7983 */ /* 0x002ee80000300800 */
[----:B------:R1:W-:Y:S04]  /*cfb0*/  STL [R1+0x618], R44 ;  /* 0x0006182c01007387 */ /* 0x0003e80000100800 */
[----:B-1----:R-:W4:Y:S04]  /*cfc0*/  LDL.LU R44, [R1+0x4] ;  /* 0x00000400012c7983 */ /* 0x002f280000300800 */
[----:B------:R1:W-:Y:S04]  /*cfd0*/  STL [R1+0x614], R45 ;  /* 0x0006142d01007387 */ /* 0x0003e80000100800 */
[----:B-1----:R-:W5:Y:S04]  /*cfe0*/  LDL.LU R45, [R1+0x8] ;  /* 0x00000800012d7983 */ /* 0x002f680000300800 */
[----:B------:R1:W-:Y:S04]  /*cff0*/  STL [R1+0x610], R46 ;  /* 0x0006102e01007387 */ /* 0x0003e80000100800 */
[----:B-1----:R-:W2:Y:S04]  /*d000*/  LDL.LU R46, [R1+0xc] ;  /* 0x00000c00012e7983 */ /* 0x002ea80000300800 */
        /* <DEDUP_REMOVED lines=138> */
[----:B------:R-:W2:Y:S04]  /*d8b0*/  LDL.LU R0, [R1+0x1b0] ;  /* 0x0001b00001007983 */ /* 0x000ea80000300800 */
[----:B0-----:R-:W2:Y:S04]  /*d8c0*/  LDL.LU R2, [R1+0x204] ;  /* 0x0002040001027983 */ /* 0x001ea80000300800 */
[----:B------:R0:W-:Y:S04]  /*d8d0*/  STL [R1+0x4f8], R116 ;  /* 0x0004f87401007387 */ /* 0x0001e80000100800 */
        /* <DEDUP_REMOVED lines=66> */
[----:B0-----:R-:W2:Y:S01]  /*dd00*/  LDL.LU R149, [R1+0x12c] ;  /* 0x00012c0001957983 */ /* 0x001ea20000300800 */
[----:B---3--:R-:W-:-:S03]  /*dd10*/  FADD R3, R43, R3 ;  /* 0x000000032b037221 */ /* 0x008fc60000000000 */
[----:B------:R0:W-:Y:S01]  /*dd20*/  STL [R1+0x470], R150 ;  /* 0x0004709601007387 */ /* 0x0001e20000100800 */
[----:B----4-:R-:W-:Y:S01]  /*dd30*/  FADD R4, R44, R4 ;  /* 0x000000042c047221 */ /* 0x010fe20000000000 */
[----:B-----5:R-:W-:Y:S01]  /*dd40*/  FADD R5, R45, R5 ;  /* 0x000000052d057221 */ /* 0x020fe20000000000 */
[----:B--2---:R-:W-:Y:S01]  /*dd50*/  FADD R6, R46, R6 ;  /* 0x000000062e067221 */ /* 0x004fe20000000000 */
[----:B------:R-:W-:Y:S01]  /*dd60*/  FADD R7, R47, R7 ;  /* 0x000000072f077221 */ /* 0x000fe20000000000 */
[----:B0-----:R-:W2:Y:S04]  /*dd70*/  LDL.LU R150, [R1+0x128] ;  /* 0x0001280001967983 */ /* 0x001ea80000300800 */
[----:B------:R0:W-:Y:S01]  /*dd80*/  STL [R1+0x46c], R151 ;  /* 0x00046c9701007387 */ /* 0x0001e20000100800 */
[----:B------:R-:W-:Y:S01]  /*dd90*/  FADD R8, R48, R8 ;  /* 0x0000000830087221 */ /* 0x000fe20000000000 */
[----:B------:R-:W-:Y:S01]  /*dda0*/  FADD R9, R49, R9 ;  /* 0x0000000931097221 */ /* 0x000fe20000000000 */
[----:B------:R-:W-:Y:S01]  /*ddb0*/  FADD R10, R50, R10 ;  /* 0x0000000a320a7221 */ /* 0x000fe20000000000 */
[----:B0-----:R-:W3:Y:S04]  /*ddc0*/  LDL.LU R151, [R1+0x124] ;  /* 0x0001240001977983 */ /* 0x001ee80000300800 */
[----:B------:R-:W4:Y:S04]  /*ddd0*/  LDL.LU R43, [R1+0x61c] ;  /* 0x00061c00012b7983 */ /* 0x000f280000300800 */
[----:B------:R-:W5:Y:S04]  /*dde0*/  LDL.LU R44, [R1+0x618] ;  /* 0x00061800012c7983 */ /* 0x000f680000300800 */
[----:B------:R-:W4:Y:S04]  /*ddf0*/  LDL.LU R45, [R1+0x614] ;  /* 0x00061400012d7983 */ /* 0x000f280000300800 */
[----:B------:R-:W5:Y:S01]  /*de00*/  LDL.LU R46, [R1+0x610] ;  /* 0x00061000012e7983 */ /* 0x000f620000300800 */
[----:B------:R-:W-:-:S03]  /*de10*/  FADD R11, R51, R11 ;  /* 0x0000000b330b7221 */ /* 0x000fc60000000000 */
[----:B------:R-:W4:Y:S01]  /*de20*/  LDL.LU R47, [R1+0x60c] ;  /* 0x00060c00012f7983 */ /* 0x000f220000300800 */
[----:B------:R-:W-:-:S03]  /*de30*/  FADD R12, R52, R12 ;  /* 0x0000000c340c7221 */ /* 0x000fc60000000000 */
        /* <DEDUP_REMOVED lines=132> */
[----:B------:R-:W5:Y:S04]  /*e680*/  LDL.LU R114, [R1+0x500] ;  /* 0x0005000001727983 */ /* 0x000f680000300800 */
[----:B------:R-:W5:Y:S01]  /*e690*/  LDL.LU R115, [R1+0x4fc] ;  /* 0x0004fc0001737983 */ /* 0x000f620000300800 */
[----:B------:R-:W-:Y:S01]  /*e6a0*/  FADD R206, R149, R206 ;  /* 0x000000ce95ce7221 */ /* 0x000fe20000000000 */
[----:B------:R-:W-:Y:S01]  /*e6b0*/  FADD R237, R118, R237 ;  /* 0x000000ed76ed7221 */ /* 0x000fe20000000000 */
[----:B------:R-:W-:Y:S01]  /*e6c0*/  FADD R236, R119, R236 ;  /* 0x000000ec77ec7221 */ /* 0x000fe20000000000 */
[----:B------:R0:W-:Y:S01]  /*e6d0*/  STL [R1+0x200], R116 ;  /* 0x0002007401007387 */ /* 0x0001e20000100800 */
[----:B------:R-:W-:Y:S01]  /*e6e0*/  FADD R235, R120, R235 ;  /* 0x000000eb78eb7221 */ /* 0x000fe20000000000 */
        /* <DEDUP_REMOVED lines=8> */
[----:B0-----:R-:W4:Y:S01]  /*e770*/  LDL.LU R116, [R1+0x1b4] ;  /* 0x0001b40001747983 */ /* 0x001f220000300800 */
[----:B------:R-:W-:Y:S01]  /*e780*/  FADD R226, R129, R226 ;  /* 0x000000e281e27221 */ /* 0x000fe20000000000 */
[----:B------:R-:W-:Y:S01]  /*e790*/  FADD R225, R130, R225 ;  /* 0x000000e182e17221 */ /* 0x000fe20000000000 */
[----:B------:R-:W-:Y:S01]  /*e7a0*/  FADD R224, R131, R224 ;  /* 0x000000e083e07221 */ /* 0x000fe20000000000 */
[----:B------:R-:W4:Y:S01]  /*e7b0*/  LDL.LU R148, [R1+0x208] ;  /* 0x0002080001947983 */ /* 0x000f220000300800 */
[----:B------:R-:W-:Y:S01]  /*e7c0*/  FADD R223, R132, R223 ;  /* 0x000000df84df7221 */ /* 0x000fe20000000000 */
[----:B------:R-:W-:Y:S01]  /*e7d0*/  FADD R216, R139, R216 ;  /* 0x000000d88bd87221 */ /* 0x000fe20000000000 */
[----:B------:R-:W-:Y:S01]  /*e7e0*/  FADD R222, R133, R222 ;  /* 0x000000de85de7221 */ /* 0x000fe20000000000 */
        /* <DEDUP_REMOVED lines=8> */
[----:B------:R-:W5:Y:S01]  /*e870*/  LDL.LU R149, [R1+0x20c] ;  /* 0x00020c0001957983 */ /* 0x000f620000300800 */
[----:B------:R-:W-:Y:S01]  /*e880*/  FADD R212, R143, R212 ;  /* 0x000000d48fd47221 */ /* 0x000fe20000000000 */
[----:B------:R-:W-:Y:S01]  /*e890*/  FADD R218, R137, R218 ;  /* 0x000000da89da7221 */ /* 0x000fe20000000000 */
[----:B------:R-:W-:Y:S01]  /*e8a0*/  FADD R211, R144, R211 ;  /* 0x000000d390d37221 */ /* 0x000fe20000000000 */
[----:B------:R-:W5:Y:S01]  /*e8b0*/  LDL.LU R118, [R1+0x1bc] ;  /* 0x0001bc0001767983 */ /* 0x000f620000300800 */
[----:B------:R-:W-:Y:S01]  /*e8c0*/  FADD R217, R138, R217 ;  /* 0x000000d98ad97221 */ /* 0x000fe20000000000 */
[----:B------:R-:W-:Y:S01]  /*e8d0*/  FADD R210, R145, R210 ;  /* 0x000000d291d27221 */ /* 0x000fe20000000000 */
[----:B---3--:R-:W-:Y:S01]  /*e8e0*/  FADD R204, R151, R204 ;  /* 0x000000cc97cc7221 */ /* 0x008fe20000000000 */
[----:B------:R-:W3:Y:S01]  /*e8f0*/  LDL.LU R0, [R1+0x210] ;  /* 0x0002100001007983 */ /* 0x000ee20000300800 */
[----:B------:R-:W-:Y:S01]  /*e900*/  FADD R209, R146, R209 ;  /* 0x000000d192d17221 */ /* 0x000fe20000000000 */
[----:B--2---:R-:W-:Y:S01]  /*e910*/  FADD R205, R150, R205 ;  /* 0x000000cd96cd7221 */ /* 0x004fe20000000000 */
[----:B------:R-:W-:Y:S01]  /*e920*/  FADD R208, R147, R208 ;  /* 0x000000d093d07221 */ /* 0x000fe20000000000 */
[----:B------:R-:W2:Y:S04]  /*e930*/  LDL.LU R119, [R1+0x1c0] ;  /* 0x0001c00001777983 */ /* 0x000ea80000300800 */
[----:B0-----:R-:W2:Y:S04]  /*e940*/  LDL.LU R2, [R1+0x214] ;  /* 0x0002140001027983 */ /* 0x001ea80000300800 */
        /* <DEDUP_REMOVED lines=29> */
[----:B------:R-:W2:Y:S01]  /*eb20*/  LDL.LU R147, [R1+0x250] ;  /* 0x0002500001937983 */ /* 0x000ea20000300800 */
[----:B----4-:R-:W-:-:S03]  /*eb30*/  FADD R148, R116, R148 ;  /* 0x0000009474947221 */ /* 0x010fc60000000000 */
[----:B------:R-:W4:Y:S04]  /*eb40*/  LDL.LU R116, [R1+0x4f8] ;  /* 0x0004f80001747983 */ /* 0x000f280000300800 */
[----:B------:R0:W-:Y:S01]  /*eb50*/  STL [R1+0x208], R148 ;  /* 0x0002089401007387 */ /* 0x0001e20000100800 */
[----:B-----5:R-:W-:-:S03]  /*eb60*/  FADD R149, R117, R149 ;  /* 0x0000009575957221 */ /* 0x020fc60000000000 */
[----:B0-----:R-:W5:Y:S04]  /*eb70*/  LDL.LU R148, [R1+0x254] ;  /* 0x0002540001947983 */ /* 0x001f680000300800 */
[----:B------:R-:W4:Y:S04]  /*eb80*/  LDL.LU R117, [R1+0x4f4] ;  /* 0x0004f40001757983 */ /* 0x000f280000300800 */
[----:B------:R0:W-:Y:S04]  /*eb90*/  STL [R1+0x20c], R149 ;  /* 0x00020c9501007387 */ /* 0x0001e80000100800 */
[----:B0-----:R-:W4:Y:S01]  /*eba0*/  LDL.LU R149, [R1+0x258] ;  /* 0x0002580001957983 */ /* 0x001f220000300800 */
[----:B---3--:R-:W-:Y:S01]  /*ebb0*/  FADD R0, R118, R0 ;  /* 0x0000000076007221 */ /* 0x008fe20000000000 */
[----:B--2---:R-:W-:-:S02]  /*ebc0*/  FADD R2, R119, R2 ;  /* 0x0000000277027221 */ /* 0x004fc40000000000 */
[----:B------:R-:W2:Y:S01]  /*ebd0*/  LDL.LU R118, [R1+0x4f0] ;  /* 0x0004f00001767983 */ /* 0x000ea20000300800 */
[----:B------:R-:W-:-:S03]  /*ebe0*/  FADD R121, R120, R121 ;  /* 0x0000007978797221 */ /* 0x000fc60000000000 */
[----:B------:R0:W-:Y:S01]  /*ebf0*/  STL [R1+0x210], R0 ;  /* 0x0002100001007387 */ /* 0x0001e20000100800 */
[----:B------:R-:W-:-:S03]  /*ec00*/  FADD R123, R122, R123 ;  /* 0x0000007b7a7b7221 */ /* 0x000fc60000000000 */
[----:B0-----:R-:W3:Y:S04]  /*ec10*/  LDL.LU R0, [R1+0x25c] ;  /* 0x00025c0001007983 */ /* 0x001ee80000300800 */
[----:B------:R-:W2:Y:S04]  /*ec20*/  LDL.LU R119, [R1+0x4ec] ;  /* 0x0004ec0001777983 */ /* 0x000ea80000300800 */
[----:B------:R0:W-:Y:S01]  /*ec30*/  STL [R1+0x214], R2 ;  /* 0x0002140201007387 */ /* 0x0001e20000100800 */
[----:B------:R-:W-:Y:S01]  /*ec40*/  FADD R125, R124, R125 ;  /* 0x0000007d7c7d7221 */ /* 0x000fe20000000000 */
[----:B------:R-:W-:-:S02]  /*ec50*/  FADD R127, R126, R127 ;  /* 0x0000007f7e7f7221 */ /* 0x000fc40000000000 */
[----:B0-----:R-:W2:Y:S04]  /*ec60*/  LDL.LU R2, [R1+0x260] ;  /* 0x0002600001027983 */ /* 0x001ea80000300800 */
[----:B------:R-:W2:Y:S04]  /*ec70*/  LDL.LU R120, [R1+0x4e8] ;  /* 0x0004e80001787983 */ /* 0x000ea80000300800 */
[----:B------:R0:W-:Y:S01]  /*ec80*/  STL [R1+0x218], R121 ;  /* 0x0002187901007387 */ /* 0x0001e20000100800 */
[----:B------:R-:W-:-:S03]  /*ec90*/  FADD R129, R128, R129 ;  /* 0x0000008180817221 */ /* 0x000fc60000000000 */
        /* <DEDUP_REMOVED lines=42> */
[----:B------:R0:W-:Y:S04]  /*ef40*/  STL [R1+0x244], R144 ;  /* 0x0002449001007387 */ /* 0x0001e80000100800 */
[----:B0-----:R-:W2:Y:S04]  /*ef50*/  LDL.LU R144, [R1+0x278] ;  /* 0x0002780001907983 */ /* 0x001ea80000300800 */
[----:B------:R-:W2:Y:S04]  /*ef60*/  LDL.LU R138, [R1+0x4a0] ;  /* 0x0004a000018a7983 */ /* 0x000ea80000300800 */
[----:B------:R0:W-:Y:S04]  /*ef70*/  STL [R1+0x248], R145 ;  /* 0x0002489101007387 */ /* 0x0001e80000100800 */
[----:B0-----:R-:W2:Y:S04]  /*ef80*/  LDL.LU R145, [R1+0x27c] ;  /* 0x00027c0001917983 */ /* 0x001ea80000300800 */
[----:B------:R0:W-:Y:S01]  /*ef90*/  STL [R1+0x24c], R146 ;  /* 0x00024c9201007387 */ /* 0x0001e20000100800 */
[----:B-----5:R-:W-:-:S03]  /*efa0*/  FADD R148, R24, R148 ;  /* 0x0000009418947221 */ /* 0x020fc60000000000 */
[----:B0-----:R-:W5:Y:S04]  /*efb0*/  LDL.LU R146, [R1+0x280] ;  /* 0x0002800001927983 */ /* 0x001f680000300800 */
[----:B------:R0:W-:Y:S04]  /*efc0*/  STL [R1+0x250], R147 ;  /* 0x0002509301007387 */ /* 0x0001e80000100800 */
[----:B0-----:R-:W5:Y:S01]  /*efd0*/  LDL.LU R147, [R1+0x284] ;  /* 0x0002840001937983 */ /* 0x001f620000300800 */
[----:B----4-:R-:W-:-:S03]  /*efe0*/  FADD R149, R25, R149 ;  /* 0x0000009519957221 */ /* 0x010fc60000000000 */
[----:B------:R0:W-:Y:S04]  /*eff0*/  STL [R1+0x254], R148 ;  /* 0x0002549401007387 */ /* 0x0001e80000100800 */
[----:B0-----:R-:W4:Y:S04]  /*f000*/  LDL.LU R148, [R1+0x288] ;  /* 0x0002880001947983 */ /* 0x001f280000300800 */
[----:B------:R0:W-:Y:S04]  /*f010*/  STL [R1+0x258], R149 ;  /* 0x0002589501007387 */ /* 0x0001e80000100800 */
[----:B0-----:R-:W4:Y:S04]  /*f020*/  LDL.LU R149, [R1+0x28c] ;  /* 0x00028c0001957983 */ /* 0x001f280000300800 */
[----:B------:R-:W4:Y:S01]  /*f030*/  LDL.LU R150, [R1+0x290] ;  /* 0x0002900001967983 */ /* 0x000f220000300800 */
[----:B---3--:R-:W-:-:S03]  /*f040*/  FADD R0, R26, R0 ;  /* 0x000000001a007221 */ /* 0x008fc60000000000 */
[----:B------:R-:W3:Y:S01]  /*f050*/  LDL.LU R151, [R1+0x294] ;  /* 0x0002940001977983 */ /* 0x000ee20000300800 */
[----:B--2---:R-:W-:-:S03]  /*f060*/  FADD R2, R27, R2 ;  /* 0x000000021b027221 */ /* 0x004fc60000000000 */
[----:B------:R0:W-:Y:S04]  /*f070*/  STL [R1+0x25c], R0 ;  /* 0x00025c0001007387 */ /* 0x0001e80000100800 */
[----:B------:R-:W2:Y:S04]  /*f080*/  LDL.LU R27, [R1+0x2c8] ;  /* 0x0002c800011b7983 */ /* 0x000ea80000300800 */
[----:B------:R-:W2:Y:S04]  /*f090*/  LDL.LU R26, [R1+0x2cc] ;  /* 0x0002cc00011a7983 */ /* 0x000ea80000300800 */
[----:B------:R1:W-:Y:S04]  /*f0a0*/  STL [R1+0x260], R2 ;  /* 0x0002600201007387 */ /* 0x0003e80000100800 */
[----:B------:R-:W2:Y:S04]  /*f0b0*/  LDL.LU R25, [R1+0x2d0] ;  /* 0x0002d00001197983 */ /* 0x000ea80000300800 */
[----:B------:R-:W2:Y:S04]  /*f0c0*/  LDL.LU R24, [R1+0x2d4] ;  /* 0x0002d40001187983 */ /* 0x000ea80000300800 */
[----:B0-----:R-:W2:Y:S04]  /*f0d0*/  LDL.LU R0, [R1+0x2d8] ;  /* 0x0002d80001007983 */ /* 0x001ea80000300800 */
[----:B-1----:R-:W2:Y:S01]  /*f0e0*/  LDL.LU R2, [R1+0x2dc] ;  /* 0x0002dc0001027983 */ /* 0x002ea20000300800 */
[----:B------:R-:W-:-:S05]  /*f0f0*/  FADD R139, R28, R139 ;  /* 0x0000008b1c8b7221 */ /* 0x000fca0000000000 */
[----:B------:R0:W-:Y:S04]  /*f100*/  STL [R1+0x264], R139 ;  /* 0x0002648b01007387 */ /* 0x0001e80000100800 */
[----:B0-----:R-:W2:Y:S01]  /*f110*/  LDL.LU R139, [R1+0x49c] ;  /* 0x00049c00018b7983 */ /* 0x001ea20000300800 */
[----:B------:R-:W-:-:S03]  /*f120*/  FADD R140, R29, R140 ;  /* 0x0000008c1d8c7221 */ /* 0x000fc60000000000 */
[----:B------:R-:W2:Y:S04]  /*f130*/  LDL.LU R28, [R1+0x2c4] ;  /* 0x0002c400011c7983 */ /* 0x000ea80000300800 */
        /* <DEDUP_REMOVED lines=20> */
[----:B------:R0:W-:Y:S01]  /*f280*/  STL [R1+0x27c], R145 ;  /* 0x00027c9101007387 */ /* 0x0001e20000100800 */
[----:B-----5:R-:W-:-:S03]  /*f290*/  FADD R146, R35, R146 ;  /* 0x0000009223927221 */ /* 0x020fc60000000000 */
[----:B0-----:R-:W5:Y:S04]  /*f2a0*/  LDL.LU R145, [R1+0x484] ;  /* 0x0004840001917983 */ /* 0x001f680000300800 */
[----:B------:R-:W5:Y:S04]  /*f2b0*/  LDL.LU R34, [R1+0x2ac] ;  /* 0x0002ac0001227983 */ /* 0x000f680000300800 */
[----:B------:R0:W-:Y:S01]  /*f2c0*/  STL [R1+0x280], R146 ;  /* 0x0002809201007387 */ /* 0x0001e20000100800 */
[----:B------:R-:W-:-:S03]  /*f2d0*/  FADD R147, R36, R147 ;  /* 0x0000009324937221 */ /* 0x000fc60000000000 */
[----:B0-----:R-:W5:Y:S04]  /*f2e0*/  LDL.LU R146, [R1+0x480] ;  /* 0x0004800001927983 */ /* 0x001f680000300800 */
[----:B------:R-:W5:Y:S01]  /*f2f0*/  LDL.LU R35, [R1+0x2a8] ;  /* 0x0002a80001237983 */ /* 0x000f620000300800 */
[----:B----4-:R-:W-:-:S03]  /*f300*/  FADD R148, R37, R148 ;  /* 0x0000009425947221 */ /* 0x010fc60000000000 */
[----:B------:R0:W-:Y:S04]  /*f310*/  STL [R1+0x284], R147 ;  /* 0x0002849301007387 */ /* 0x0001e80000100800 */
[----:B0-----:R-:W4:Y:S01]  /*f320*/  LDL.LU R147, [R1+0x47c] ;  /* 0x00047c0001937983 */ /* 0x001f220000300800 */
[----:B------:R-:W-:-:S03]  /*f330*/  FADD R149, R38, R149 ;  /* 0x0000009526957221 */ /* 0x000fc60000000000 */
[----:B------:R-:W4:Y:S01]  /*f340*/  LDL.LU R36, [R1+0x2a4] ;  /* 0x0002a40001247983 */ /* 0x000f220000300800 */
[----:B------:R-:W-:-:S03]  /*f350*/  FADD R150, R39, R150 ;  /* 0x0000009627967221 */ /* 0x000fc60000000000 */
[----:B------:R0:W-:Y:S04]  /*f360*/  STL [R1+0x288], R148 ;  /* 0x0002889401007387 */ /* 0x0001e80000100800 */
[----:B0-----:R-:W4:Y:S04]  /*f370*/  LDL.LU R148, [R1+0x478] ;  /* 0x0004780001947983 */ /* 0x001f280000300800 */
[----:B------:R-:W4:Y:S04]  /*f380*/  LDL.LU R37, [R1+0x2a0] ;  /* 0x0002a00001257983 */ /* 0x000f280000300800 */
[----:B------:R0:W-:Y:S04]  /*f390*/  STL [R1+0x28c], R149 ;  /* 0x00028c9501007387 */ /* 0x0001e80000100800 */
[----:B0-----:R-:W4:Y:S04]  /*f3a0*/  LDL.LU R149, [R1+0x474] ;  /* 0x0004740001957983 */ /* 0x001f280000300800 */
[----:B------:R-:W4:Y:S04]  /*f3b0*/  LDL.LU R38, [R1+0x29c] ;  /* 0x00029c0001267983 */ /* 0x000f280000300800 */
[----:B------:R0:W-:Y:S04]  /*f3c0*/  STL [R1+0x290], R150 ;  /* 0x0002909601007387 */ /* 0x0001e80000100800 */
[----:B0-----:R-:W4:Y:S04]  /*f3d0*/  LDL.LU R150, [R1+0x470] ;  /* 0x0004700001967983 */ /* 0x001f280000300800 */
[----:B------:R-:W4:Y:S01]  /*f3e0*/  LDL.LU R39, [R1+0x298] ;  /* 0x0002980001277983 */ /* 0x000f220000300800 */
[----:B---3--:R-:W-:-:S05]  /*f3f0*/  FADD R151, R40, R151 ;  /* 0x0000009728977221 */ /* 0x008fca0000000000 */
[----:B------:R0:W-:Y:S01]  /*f400*/  STL [R1+0x294], R151 ;  /* 0x0002949701007387 */ /* 0x0001e20000100800 */
[----:B--2---:R-:W-:-:S03]  /*f410*/  FADD R27, R53, R27 ;  /* 0x0000001b351b7221 */ /* 0x004fc60000000000 */
[----:B0-----:R-:W2:Y:S01]  /*f420*/  LDL.LU R151, [R1+0x46c] ;  /* 0x00046c0001977983 */ /* 0x001ea20000300800 */
        /* <DEDUP_REMOVED lines=11> */
[----:B-----5:R-:W-:Y:S01]  /*f4e0*/  FADD R34, R46, R34 ;  /* 0x000000222e227221 */ /* 0x020fe20000000000 */
[----:B------:R-:W-:Y:S01]  /*f4f0*/  FADD R35, R45, R35 ;  /* 0x000000232d237221 */ /* 0x000fe20000000000 */
[----:B----4-:R-:W-:Y:S01]  /*f500*/  FADD R36, R44, R36 ;  /* 0x000000242c247221 */ /* 0x010fe20000000000 */
[----:B------:R-:W-:Y:S01]  /*f510*/  FADD R37, R43, R37 ;  /* 0x000000252b257221 */ /* 0x000fe20000000000 */
[----:B------:R-:W-:Y:S01]  /*f520*/  FADD R38, R42, R38 ;  /* 0x000000262a267221 */ /* 0x000fe20000000000 */
[----:B------:R-:W-:-:S05]  /*f530*/  FADD R39, R41, R39 ;  /* 0x0000002729277221 */ /* 0x000fca0000000000 */
[----:B------:R0:W-:Y:S04]  /*f540*/  STL [R1+0x298], R39 ;  /* 0x0002982701007387 */ /* 0x0001e80000100800 */
        /* <DEDUP_REMOVED lines=14> */
[----:B------:R-:W2:Y:S04]  /*f630*/  LDL.LU R52, [R1+0x2e0] ;  /* 0x0002e00001347983 */ /* 0x000ea80000300800 */
[----:B------:R2:W-:Y:S04]  /*f640*/  STL [R1+0x2d4], R24 ;  /* 0x0002d41801007387 */ /* 0x0005e80000100800 */
[----:B------:R-:W2:Y:S04]  /*f650*/  LDL.LU R51, [R1+0x2e4] ;  /* 0x0002e40001337983 */ /* 0x000ea80000300800 */
[----:B------:R2:W-:Y:S04]  /*f660*/  STL [R1+0x2d8], R0 ;  /* 0x0002d80001007387 */ /* 0x0005e80000100800 */
        /* <DEDUP_REMOVED lines=13> */
[----:B-1----:R-:W2:Y:S04]  /*f740*/  LDL.LU R38, [R1+0x318] ;  /* 0x0003180001267983 */ /* 0x002ea80000300800 */
[----:B---3--:R-:W3:Y:S04]  /*f750*/  LDL.LU R37, [R1+0x31c] ;  /* 0x00031c0001257983 */ /* 0x008ee80000300800 */
[----:B----4-:R-:W4:Y:S04]  /*f760*/  LDL.LU R36, [R1+0x320] ;  /* 0x0003200001247983 */ /* 0x010f280000300800 */
[----:B-----5:R-:W5:Y:S04]  /*f770*/  LDL.LU R35, [R1+0x324] ;  /* 0x0003240001237983 */ /* 0x020f680000300800 */
[----:B--2---:R-:W2:Y:S04]  /*f780*/  LDL.LU R34, [R1+0x328] ;  /* 0x0003280001227983 */ /* 0x004ea80000300800 */
        /* <DEDUP_REMOVED lines=12> */
[----:B------:R-:W-:Y:S01]  /*f850*/  FADD R52, R59, R52 ;  /* 0x000000343b347221 */ /* 0x000fe20000000000 */
        /* <DEDUP_REMOVED lines=28> */
[----:B---3--:R-:W-:-:S03]  /*fa20*/  FADD R37, R74, R37 ;  /* 0x000000254a257221 */ /* 0x008fc60000000000 */
[----:B------:R3:W-:Y:S01]  /*fa30*/  STL [R1+0x318], R38 ;  /* 0x0003182601007387 */ /* 0x0007e20000100800 */
[----:B----4-:R-:W-:-:S03]  /*fa40*/  FADD R36, R75, R36 ;  /* 0x000000244b247221 */ /* 0x010fc60000000000 */
[----:B------:R4:W-:Y:S01]  /*fa50*/  STL [R1+0x31c], R37 ;  /* 0x00031c2501007387 */ /* 0x0009e20000100800 */
[----:B-----5:R-:W-:-:S03]  /*fa60*/  FADD R35, R76, R35 ;  /* 0x000000234c237221 */ /* 0x020fc60000000000 */
[----:B------:R5:W-:Y:S01]  /*fa70*/  STL [R1+0x320], R36 ;  /* 0x0003202401007387 */ /* 0x000be20000100800 */
[----:B--2---:R-:W-:-:S03]  /*fa80*/  FADD R34, R77, R34 ;  /* 0x000000224d227221 */ /* 0x004fc60000000000 */
        /* <DEDUP_REMOVED lines=22> */
[----:B0-----:R-:W2:Y:S01]  /*fbf0*/  LDL.LU R52, [R1+0x35c] ;  /* 0x00035c0001347983 */ /* 0x001ea20000300800 */
[----:B------:R-:W-:-:S03]  /*fc00*/  FADD R2, R89, R2 ;  /* 0x0000000259027221 */ /* 0x000fc60000000000 */
[----:B------:R0:W-:Y:S04]  /*fc10*/  STL [R1+0x350], R24 ;  /* 0x0003501801007387 */ /* 0x0001e80000100800 */
[----:B-1----:R-:W2:Y:S04]  /*fc20*/  LDL.LU R51, [R1+0x360] ;  /* 0x0003600001337983 */ /* 0x002ea80000300800 */
        /* <DEDUP_REMOVED lines=181> */
[----:B------:R-:W-:Y:S01]  /*10780*/  FADD R0, R150, R0 ;  /* 0x0000000096007221 */ /* 0x000fe20000000000 */
[----:B------:R-:W-:-:S05]  /*10790*/  FADD R2, R2, R151 ;  /* 0x0000009702027221 */ /* 0x000fca0000000000 */
[----:B------:R1:W-:Y:S04]  /*107a0*/  STL [R1+0x450], R2 ;  /* 0x0004500201007387 */ /* 0x0003e80000100800 */
[----:B------:R1:W-:Y:S04]  /*107b0*/  STL [R1+0x448], R24 ;  /* 0x0004481801007387 */ /* 0x0003e80000100800 */
[----:B------:R1:W-:Y:S02]  /*107c0*/  STL [R1+0x44c], R0 ;  /* 0x00044c0001007387 */ /* 0x0003e40000100800 */
.L_x_28:
[----:B-1----:R-:W1:Y:S02]  /*107d0*/  LDC R0, c[0x0][0x28c] ;  /* 0x0000a300ff007b82 */ /* 0x002e640000000800 */
[----:B-1----:R-:W-:-:S13]  /*107e0*/  ISETP.GE.AND P0, PT, R0, 0x1, PT ;  /* 0x000000010000780c */ /* 0x002fda0003f06270 */
[----:B------:R-:W-:Y:S05]  /*107f0*/  @!P0 BRA `(.L_x_29) ;  /* 0x0000000000508947 */ /* 0x000fea0003800000 */
[----:B------:R-:W-:-:S06]  /*10800*/  UISETP.NE.AND UP0, UPT, UR23, 0x3, UPT ;  /* 0x000000031700788c */ /* 0x000fcc000bf05270 */
[----:B------:R-:W-:-:S13]  /*10810*/  PLOP3.LUT P0, PT, PT, PT, UP0, 0x80, 0x0 ;  /* 0x000000000000781c */ /* 0x000fda0003f0f008 */
[----:B------:R-:W-:Y:S05]  /*10820*/  @!P0 BRA `(.L_x_30) ;  /* 0x0000000000048947 */ /* 0x000fea0003800000 */
[----:B------:R-:W-:Y:S01]  /*10830*/  BPT.TRAP 0x1 ;  /* 0x000000040000795c */ /* 0x000fe20000300000 */
.L_x_30:
[----:B------:R-:W-:-:S04]  /*10840*/  UISETP.LT.AND UP0, UPT, UR9, 0x1, UPT ;  /* 0x000000010900788c */ /* 0x000fc8000bf01270 */
[----:B------:R-:W-:Y:S02]  /*10850*/  USEL UR8, UR9, 0x1, UP0 ;  /* 0x0000000109087887 */ /* 0x000fe40008000000 */
[----:B------:R-:W-:Y:S02]  /*10860*/  UISETP.GT.U32.AND UP0, UPT, UR13, 0x1, UPT ;  /* 0x000000010d00788c */ /* 0x000fe4000bf04070 */
[----:B------:R-:W-:-:S04]  /*10870*/  UIADD3 UR8, UR5, UR9, -UR8 ;  /* 0x0000000905087290 */ /* 0x000fc8000fffe808 */
[----:B------:R-:W-:Y:S01]  /*10880*/  UIMAD.WIDE.U32 UR6, UR8, 0x24924925, URZ ;  /* 0x24924925080678a5 */ /* 0x000fe2000f8e003f */
[----:B------:R-:W-:-:S03]  /*10890*/  PLOP3.LUT P0, PT, PT, PT, UP0, 0x80, 0x0 ;  /* 0x000000000000781c */ /* 0x000fc60003f0f008 */
[----:B------:R-:W-:-:S04]  /*108a0*/  UIADD3 UR6, UR8, -UR7, URZ ;  /* 0x8000000708067290 */ /* 0x000fc8000fffe03f */
[----:B------:R-:W-:-:S04]  /*108b0*/  ULEA.HI UR6, UR6, UR7, URZ, 0x1f ;  /* 0x0000000706067291 */ /* 0x000fc8000f8ff83f */
[----:B------:R-:W-:-:S04]  /*108c0*/  USHF.R.U32.HI UR6, URZ, 0x2, UR6 ;  /* 0x000000023f067899 */ /* 0x000fc80008011606 */
[----:B------:R-:W-:-:S04]  /*108d0*/  UIMAD UR6, UR6, -0x7, UR8 ;  /* 0xfffffff9060678a4 */ /* 0x000fc8000f8e0208 */
[----:B------:R-:W-:-:S04]  /*108e0*/  ULEA UR6, UR6, UR11, 0x3 ;  /* 0x0000000b06067291 */ /* 0x000fc8000f8e183f */
[----:B------:R-:W-:-:S04]  /*108f0*/  UIADD3 UR6, UR6, 0x38, URZ ;  /* 0x0000003806067890 */ /* 0x000fc8000fffe03f */
[----:B------:R-:W-:-:S09]  /*10900*/  UPRMT UR6, URZ, 0x654, UR6 ;  /* 0x000006543f067896 */ /* 0x000fd20008000006 */
[----:B------:R-:W-:Y:S01]  /*10910*/  SYNCS.ARRIVE.TRANS64.RED.A1T0 RZ, [UR6], RZ ;  /* 0x000000ffffff79a7 */ /* 0x000fe20008100406 */
[----:B------:R-:W-:Y:S05]  /*10920*/  @P0 BRA `(.L_x_29) ;  /* 0x0000000000040947 */ /* 0x000fea0003800000 */
[----:B------:R-:W-:Y:S01]  /*10930*/  BPT.TRAP 0x1 ;  /* 0x000000040000795c */ /* 0x000fe20000300000 */
.L_x_29:
[----:B------:R-:W3:Y:S01]  /*10940*/  LDL.LU R27, [R1+0x460] ;  /* 0x00046000011b7983 */ /* 0x000ee20000300800 */
[----:B------:R-:W1:Y:S01]  /*10950*/  LDC R24, c[0x0][0x288] ;  /* 0x0000a200ff187b82 */ /* 0x000e620000000800 */
[----:B------:R-:W0:Y:S01]  /*10960*/  S2R R26, SR_TID.X ;  /* 0x00000000001a7919 */ /* 0x000e220000002100 */
[----:B------:R-:W-:Y:S01]  /*10970*/  UIADD3 UR8, UR9, UR5, URZ ;  /* 0x0000000509087290 */ /* 0x000fe2000fffe03f */
[----:B------:R-:W-:Y:S01]  /*10980*/  ULDC UR6, c[0x0][0x284] ;  /* 0x0000a10000067ab9 */ /* 0x000fe20000000800 */
[----:B------:R-:W4:Y:S02]  /*10990*/  LDL.LU R25, [R1+0x45c] ;  /* 0x00045c0001197983 */ /* 0x000f240000300800 */
[----:B------:R-:W-:Y:S01]  /*109a0*/  UISETP.GT.U32.AND UP0, UPT, UR8, 0x6, UPT ;  /* 0x000000060800788c */ /* 0x000fe2000bf04070 */
[----:B------:R-:W-:Y:S01]  /*109b0*/  IMAD.MOV.U32 R40, RZ, RZ, -0x1 ;  /* 0xffffffffff287424 */ /* 0x000fe200078e00ff */
[----:B------:R-:W-:Y:S02]  /*109c0*/  USHF.R.S32.HI UR11, URZ, 0x1f, UR10 ;  /* 0x0000001f3f0b7899 */ /* 0x000fe4000801140a */
[----:B------:R-:W-:-:S02]  /*109d0*/  UISETP.LT.U32.AND UP0, UPT, UR9, 0x7, UP0 ;  /* 0x000000070900788c */ /* 0x000fc40008701070 */
[----:B------:R-:W-:Y:S01]  /*109e0*/  UISETP.GE.U32.AND UP1, UPT, UR9, 0x7, UPT ;  /* 0x000000070900788c */ /* 0x000fe2000bf26070 */
[----:B------:R-:W-:Y:S01]  /*109f0*/  ULDC.64 UR16, c[0x0][0x5d0] ;  /* 0x0001740000107ab9 */ /* 0x000fe20000000a00 */
[----:B------:R-:W-:-:S04]  /*10a00*/  USEL UR12, URZ, 0x1, !UP0 ;  /* 0x000000013f0c7887 */ /* 0x000fc8000c000000 */
[----:B------:R-:W-:Y:S01]  /*10a10*/  ULOP3.LUT UR4, UR4, UR12, URZ, 0x3c, !UPT ;  /* 0x0000000c04047292 */ /* 0x000fe2000f8e3c3f */
[C---:B0-----:R-:W-:Y:S01]  /*10a20*/  LOP3.LUT R2, R26.reuse, 0x3, RZ, 0xc0, !PT ;  /* 0x000000031a027812 */ /* 0x041fe200078ec0ff */
[----:B------:R-:W-:Y:S01]  /*10a30*/  IMAD.SHL.U32 R32, R26, 0x2, RZ ;  /* 0x000000021a207824 */ /* 0x000fe200078e00ff */
[----:B------:R-:W-:-:S03]  /*10a40*/  SHF.R.U32.HI R34, RZ, 0x7, R26 ;  /* 0x00000007ff227819 */ /* 0x000fc6000001161a */
[----:B-1----:R-:W-:Y:S01]  /*10a50*/  IMAD R2, R2, -0x2, R24 ;  /* 0xfffffffe02027824 */ /* 0x002fe200078e0218 */
[----:B------:R-:W-:Y:S02]  /*10a60*/  LOP3.LUT R34, R34, 0x1, RZ, 0xc0, !PT ;  /* 0x0000000122227812 */ /* 0x000fe400078ec0ff */
[----:B------:R-:W-:-:S03]  /*10a70*/  LOP3.LUT R32, R32, 0x6, RZ, 0xc0, !PT ;  /* 0x0000000620207812 */ /* 0x000fc600078ec0ff */
[----:B------:R-:W-:Y:S02]  /*10a80*/  IMAD.SHL.U32 R35, R34, 0x40, RZ ;  /* 0x0000004022237824 */ /* 0x000fe400078e00ff */
[----:B---3--:R-:W-:-:S04]  /*10a90*/  IMAD.WIDE R36, R27, 0x100, RZ ;  /* 0x000001001b247825 */ /* 0x008fc800078e02ff */
[----:B----4-:R-:W-:Y:S01]  /*10aa0*/  IMAD.SHL.U32 R0, R25, 0x100, RZ ;  /* 0x0000010019007824 */ /* 0x010fe200078e00ff */
[----:B------:R-:W-:-:S04]  /*10ab0*/  PRMT R32, R32, 0x6540, R25 ;  /* 0x0000654020207816 */ /* 0x000fc80000000019 */
[----:B------:R-:W-:Y:S01]  /*10ac0*/  ISETP.GE.AND P0, PT, R0, R24, PT ;  /* 0x000000180000720c */ /* 0x000fe20003f06270 */
[----:B------:R-:W-:Y:S01]  /*10ad0*/  IMAD.IADD R0, R2, 0x1, -R0 ;  /* 0x0000000102007824 */ /* 0x000fe200078e0a00 */
[----:B------:R-:W-:Y:S02]  /*10ae0*/  SHF.R.U32.HI R2, RZ, 0x2, R26 ;  /* 0x00000002ff027819 */ /* 0x000fe4000001161a */
[----:B------:R-:W-:Y:S01]  /*10af0*/  LOP3.LUT R24, R26, 0x60, RZ, 0xc0, !PT ;  /* 0x000000601a187812 */ /* 0x000fe200078ec0ff */
[----:B------:R-:W-:Y:S01]  /*10b00*/  IMAD.U32 R26, RZ, RZ, UR16 ;  /* 0x00000010ff1a7e24 */ /* 0x000fe2000f8e00ff */
[----:B------:R-:W-:Y:S02]  /*10b10*/  LOP3.LUT R2, R2, 0x7, RZ, 0xc0, !PT ;  /* 0x0000000702027812 */ /* 0x000fe400078ec0ff */
[----:B------:R-:W-:Y:S02]  /*10b20*/  SHF.R.U32.HI R24, RZ, 0x1, R24 ;  /* 0x00000001ff187819 */ /* 0x000fe40000011618 */
[----:B------:R-:W-:-:S02]  /*10b30*/  LOP3.LUT R35, R35, 0x40, R2, 0xe2, !PT ;  /* 0x0000004023237812 */ /* 0x000fc400078ee202 */
[----:B------:R-:W-:Y:S02]  /*10b40*/  IADD3 R2, RZ, -R24, -R2 ;  /* 0x80000018ff027210 */ /* 0x000fe40007ffe802 */
[----:B------:R-:W-:Y:S02]  /*10b50*/  SHF.R.S32.HI R33, RZ, 0x1f, R32 ;  /* 0x0000001fff217819 */ /* 0x000fe40000011420 */
[----:B------:R-:W-:Y:S01]  /*10b60*/  LOP3.LUT R35, R36, R35, R24, 0xfe, !PT ;  /* 0x0000002324237212 */ /* 0x000fe200078efe18 */
[----:B------:R-:W-:Y:S02]  /*10b70*/  IMAD R34, R34, -0x40, R2 ;  /* 0xffffffc022227824 */ /* 0x000fe400078e0202 */
[----:B------:R-:W-:Y:S02]  /*10b80*/  IMAD.SHL.U32 R2, R27, 0x100, RZ ;  /* 0x000001001b027824 */ /* 0x000fe400078e00ff */
[----:B------:R-:W-:-:S03]  /*10b90*/  IMAD.WIDE.U32 R26, R26, UR10, R32 ;  /* 0x0000000a1a1a7c25 */ /* 0x000fc6000f8e0020 */
[C---:B------:R-:W-:Y:S02]  /*10ba0*/  IADD3 R34, -R2.reuse, UR6, R34 ;  /* 0x0000000602227c10 */ /* 0x040fe4000fffe122 */
[----:B------:R-:W-:Y:S01]  /*10bb0*/  ISETP.GE.OR P0, PT, R2, UR6, P0 ;  /* 0x0000000602007c0c */ /* 0x000fe20008706670 */
[----:B------:R-:W-:Y:S02]  /*10bc0*/  UIMAD.WIDE.U32 UR6, UR8, 0x24924925, URZ ;  /* 0x24924925080678a5 */ /* 0x000fe4000f8e003f */
[----:B------:R-:W-:Y:S02]  /*10bd0*/  UIMAD UR6, UR11, UR16, URZ ;  /* 0x000000100b0672a4 */ /* 0x000fe4000f8e023f */
[----:B------:R-:W-:Y:S02]  /*10be0*/  UIADD3 UR5, UR8, -UR7, URZ ;  /* 0x8000000708057290 */ /* 0x000fe4000fffe03f */
[----:B------:R-:W-:Y:S02]  /*10bf0*/  UIMAD UR6, UR10, UR17, UR6 ;  /* 0x000000110a0672a4 */ /* 0x000fe4000f8e0206 */
[----:B------:R-:W-:-:S04]  /*10c00*/  ULEA.HI UR5, UR5, UR7, URZ, 0x1f ;  /* 0x0000000705057291 */ /* 0x000fc8000f8ff83f */
[----:B------:R-:W-:Y:S01]  /*10c10*/  USHF.R.U32.HI UR5, URZ, 0x2, UR5 ;  /* 0x000000023f057899 */ /* 0x000fe20008011605 */
[----:B------:R-:W-:-:S03]  /*10c20*/  VIADD R27, R27, UR6 ;  /* 0x000000061b1b7c36 */ /* 0x000fc60008000000 */
[----:B------:R-:W-:Y:S02]  /*10c30*/  @UP1 ULOP3.LUT UR4, UR4, 0x1, UR5, 0x78, !UPT ;  /* 0x0000000104041892 */ /* 0x000fe4000f8e7805 */
[----:B------:R-:W-:Y:S01]  /*10c40*/  UIMAD UR5, UR5, -0x7, UR8 ;  /* 0xfffffff9050578a4 */ /* 0x000fe2000f8e0208 */
[----:B------:R-:W-:Y:S11]  /*10c50*/  @P0 BRA `(.L_x_31) ;  /* 0x0000012400b40947 */ /* 0x000ff60003800000 */
[----:B------:R-:W0:Y:S01]  /*10c60*/  LDC.64 R28, c[0x0][0x5c8] ;  /* 0x00017200ff1c7b82 */ /* 0x000e220000000a00 */
[----:B------:R-:W-:Y:S01]  /*10c70*/  ULDC.64 UR6, c[0x0][0x5c0] ;  /* 0x0001700000067ab9 */ /* 0x000fe20000000a00 */
[----:B------:R-:W-:Y:S01]  /*10c80*/  BSSY B0, `(.L_x_31) ;  /* 0x000126a000007945 */ /* 0x000fe20003800000 */
[-C--:B0-----:R-:W-:Y:S01]  /*10c90*/  IMAD R2, R37, R28.reuse, RZ ;  /* 0x0000001c25027224 */ /* 0x081fe200078e02ff */
[----:B------:R-:W-:Y:S01]  /*10ca0*/  SHF.L.U64.HI R38, R28, 0x3, R29 ;  /* 0x000000031c267819 */ /* 0x000fe2000001021d */
[----:B------:R-:W-:-:S04]  /*10cb0*/  IMAD.WIDE.U32 R26, R35, R28, R26 ;  /* 0x0000001c231a7225 */ /* 0x000fc800078e001a */
[----:B------:R-:W-:Y:S01]  /*10cc0*/  IMAD R2, R35, R29, R2 ;  /* 0x0000001d23027224 */ /* 0x000fe200078e0202 */
[C---:B------:R-:W-:Y:S01]  /*10cd0*/  LEA R30, P2, R28.reuse, R26, 0x7 ;  /* 0x0000001a1c1e7211 */ /* 0x040fe200078438ff */
[----:B------:R-:W-:Y:S01]  /*10ce0*/  IMAD.SHL.U32 R25, R28, 0x8, RZ ;  /* 0x000000081c197824 */ /* 0x000fe200078e00ff */
[----:B------:R-:W-:Y:S01]  /*10cf0*/  IADD3 R24, P5, R26, UR6, RZ ;  /* 0x000000061a187c10 */ /* 0x000fe2000ffbe0ff */
[----:B------:R-:W-:-:S03]  /*10d00*/  IMAD.IADD R2, R27, 0x1, R2 ;  /* 0x000000011b027824 */ /* 0x000fc600078e0202 */
[----:B------:R-:W-:Y:S02]  /*10d10*/  IADD3 R26, P0, P1, R26, UR6, R25 ;  /* 0x000000061a1a7c10 */ /* 0x000fe4000f91e019 */
[----:B------:R-:W-:Y:S02]  /*10d20*/  LEA.HI.X R31, R28, R2, R29, 0x7, P2 ;  /* 0x000000021c1f7211 */ /* 0x000fe400010f3c1d */
[----:B------:R-:W-:Y:S02]  /*10d30*/  IADD3 R28, P2, P3, R30, UR6, R25 ;  /* 0x000000061e1c7c10 */ /* 0x000fe4000fb5e019 */
[----:B------:R-:W-:Y:S02]  /*10d40*/  IADD3.X R25, R2, UR7, RZ, P5, !PT ;  /* 0x0000000702197c10 */ /* 0x000fe4000affe4ff */
[----:B------:R-:W-:Y:S02]  /*10d50*/  FSETP.NEU.AND P5, PT, RZ, UR22, PT ;  /* 0x00000016ff007c0b */ /* 0x000fe4000bfad000 */
[----:B------:R-:W-:-:S02]  /*10d60*/  IADD3 R30, P6, R30, UR6, RZ ;  /* 0x000000061e1e7c10 */ /* 0x000fc4000ffde0ff */
[C-C-:B------:R-:W-:Y:S02]  /*10d70*/  IADD3.X R29, R31.reuse, UR7, R38.reuse, P2, P3 ;  /* 0x000000071f1d7c10 */ /* 0x140fe400097e6426 */
[----:B------:R-:W-:Y:S02]  /*10d80*/  IADD3.X R27, R2, UR7, R38, P0, P1 ;  /* 0x00000007021b7c10 */ /* 0x000fe400087e2426 */
[----:B------:R-:W-:-:S05]  /*10d90*/  IADD3.X R31, R31, UR7, RZ, P6, !PT ;  /* 0x000000071f1f7c10 */ /* 0x000fca000b7fe4ff */
[----:B------:R-:W-:Y:S05]  /*10da0*/  @!P5 BRA `(.L_x_32) ;  /* 0x000000d800f8d947 */ /* 0x000fea0003800000 */
[----:B------:R-:W-:Y:S01]  /*10db0*/  ULDC.64 UR6, c[0x0][0x5b8] ;  /* 0x00016e0000067ab9 */ /* 0x000fe20000000a00 */
[----:B------:R-:W-:Y:S01]  /*10dc0*/  BSSY B1, `(.L_x_33) ;  /* 0x0000013000017945 */ /* 0x000fe20003800000 */
[----:B------:R-:W-:Y:S01]  /*10dd0*/  IMAD.U32 R2, RZ, RZ, UR6 ;  /* 0x00000006ff027e24 */ /* 0x000fe2000f8e00ff */
[----:B------:R-:W-:-:S03]  /*10de0*/  UIMAD UR6, UR11, UR6, URZ ;  /* 0x000000060b0672a4 */ /* 0x000fc6000f8e023f */
[----:B------:R-:W-:Y:S01]  /*10df0*/  IMAD.WIDE.U32 R32, R2, UR10, R32 ;  /* 0x0000000a02207c25 */ /* 0x000fe2000f8e0020 */
[----:B------:R-:W-:-:S03]  /*10e00*/  UIMAD UR6, UR10, UR7, UR6 ;  /* 0x000000070a0672a4 */ /* 0x000fc6000f8e0206 */
[----:B------:R-:W-:Y:S01]  /*10e10*/  IMAD.MOV.U32 R38, RZ, RZ, R32 ;  /* 0x000000ffff267224 */ /* 0x000fe200078e0020 */
[----:B------:R-:W-:Y:S02]  /*10e20*/  ULDC.64 UR10, c[0x0][0x5a8] ;  /* 0x00016a00000a7ab9 */ /* 0x000fe40000000a00 */
[----:B------:R-:W-:Y:S01]  /*10e30*/  VIADD R39, R33, UR6 ;  /* 0x0000000621277c36 */ /* 0x000fe20008000000 */
[----:B------:R-:W-:Y:S02]  /*10e40*/  ULDC.64 UR6, c[0x0][0x5b0] ;  /* 0x00016c0000067ab9 */ /* 0x000fe40000000a00 */
[----:B------:R-:W-:Y:S02]  /*10e50*/  IMAD R2, R37, UR6, RZ ;  /* 0x0000000625027c24 */ /* 0x000fe4000f8e02ff */
[----:B------:R-:W-:-:S04]  /*10e60*/  IMAD.WIDE.U32 R32, R35, UR6, R38 ;  /* 0x0000000623207c25 */ /* 0x000fc8000f8e0026 */
[----:B------:R-:W-:Y:S01]  /*10e70*/  IMAD R2, R35, UR7, R2 ;  /* 0x0000000723027c24 */ /* 0x000fe2000f8e0202 */
[----:B------:R-:W-:-:S04]  /*10e80*/  IADD3 R32, P0, R32, UR10, RZ ;  /* 0x0000000a20207c10 */ /* 0x000fc8000ff1e0ff */
[--C-:B------:R-:W-:Y:S02]  /*10e90*/  IADD3.X R33, R33, UR11, R2.reuse, P0, !PT ;  /* 0x0000000b21217c10 */ /* 0x100fe400087fe402 */
[----:B------:R-:W-:Y:S02]  /*10ea0*/  ISETP.GE.AND P0, PT, R34, 0x1, PT ;  /* 0x000000012200780c */ /* 0x000fe40003f06270 */
[----:B------:R-:W-:Y:S02]  /*10eb0*/  PRMT R2, RZ, 0x7610, R2 ;  /* 0x00007610ff027816 */ /* 0x000fe40000000002 */
[----:B------:R-:W-:-:S13]  /*10ec0*/  ISETP.LT.OR P1, PT, R0, 0x1, !P0 ;  /* 0x000000010000780c */ /* 0x000fda0004721670 */
[----:B------:R-:W-:Y:S05]  /*10ed0*/  @P1 BRA `(.L_x_34) ;  /* 0x0000000000041947 */ /* 0x000fea0003800000 */
[----:B------:R0:W5:Y:S02]  /*10ee0*/  LDG.E.U8 R2, desc[UR20][R32.64] ;  /* 0x0000001420027981 */ /* 0x000164000c1e1100 */
.L_x_34:
[----:B------:R-:W-:Y:S05]  /*10ef0*/  BSYNC B1 ;  /* 0x0000000000017941 */ /* 0x000fea0003800000 */
.L_x_33:
[----:B-----5:R-:W-:Y:S01]  /*10f00*/  LOP3.LUT R2, R2, 0xff, RZ, 0xc0, !PT ;  /* 0x000000ff02027812 */ /* 0x020fe200078ec0ff */
[----:B------:R-:W-:Y:S03]  /*10f10*/  BSSY B1, `(.L_x_35) ;  /* 0x000000b000017945 */ /* 0x000fe60003800000 */
[----:B------:R-:W-:-:S05]  /*10f20*/  F2FP.F16.E4M3.UNPACK_B R2, R2 ;  /* 0x00000002ff02723e */ /* 0x000fca00020006ff */
[----:B------:R-:W-:-:S05]  /*10f30*/  HADD2.F32 R2, -RZ, R2.H0_H0 ;  /* 0x20000002ff027230 */ /* 0x000fca0000004100 */
[----:B------:R-:W-:-:S04]  /*10f40*/  FMUL R2, R2, UR22 ;  /* 0x0000001602027c20 */ /* 0x000fc80008400000 */
[--C-:B------:R-:W-:Y:S01]  /*10f50*/  FFMA R3, R3, UR15, R2.reuse ;  /* 0x0000000f03037c23 */ /* 0x100fe20008000002 */
[----:B------:R-:W-:-:S04]  /*10f60*/  PRMT R2, RZ, 0x7610, R2 ;  /* 0x00007610ff027816 */ /* 0x000fc80000000002 */
[----:B------:R-:W-:-:S05]  /*10f70*/  F2FP.SATFINITE.E4M3.F32.PACK_AB_MERGE_C R3, RZ, R3, RZ ;  /* 0x00000003ff03723e */ /* 0x000fca00048070ff */
[----:B------:R1:W-:Y:S01]  /*10f80*/  @!P1 STG.E.U8 desc[UR20][R24.64], R3 ;  /* 0x0000000318009986 */ /* 0x0003e2000c101114 */
[----:B------:R-:W-:-:S13]  /*10f90*/  ISETP.LT.OR P1, PT, R0, 0x2, !P0 ;  /* 0x000000020000780c */ /* 0x000fda0004721670 */
[----:B-1----:R-:W-:Y:S05]  /*10fa0*/  @P1 BRA `(.L_x_36) ;  /* 0x0000000000041947 */ /* 0x002fea0003800000 */
[----:B------:R1:W5:Y:S02]  /*10fb0*/  LDG.E.U8 R2, desc[UR20][R32.64+0x1] ;  /* 0x0000011420027981 */ /* 0x000364000c1e1100 */
.L_x_36:
[----:B------:R-:W-:Y:S05]  /*10fc0*/  BSYNC B1 ;  /* 0x0000000000017941 */ /* 0x000fea0003800000 */
.L_x_35:
[----:B-----5:R-:W-:Y:S01]  /*10fd0*/  LOP3.LUT R2, R2, 0xff, RZ, 0xc0, !PT ;  /* 0x000000ff02027812 */ /* 0x020fe200078ec0ff */
[----:B------:R-:W-:Y:S03]  /*10fe0*/  BSSY B1, `(.L_x_37) ;  /* 0x0000013000017945 */ /* 0x000fe60003800000 */
[----:B------:R-:W-:-:S05]  /*10ff0*/  F2FP.F16.E4M3.UNPACK_B R2, R2 ;  /* 0x00000002ff02723e */ /* 0x000fca00020006ff */
[----:B------:R-:W-:-:S05]  /*11000*/  HADD2.F32 R2, -RZ, R2.H0_H0 ;  /* 0x20000002ff027230 */ /* 0x000fca0000004100 */
[----:B------:R-:W-:-:S04]  /*11010*/  FMUL R2, R2, UR22 ;  /* 0x0000001602027c20 */ /* 0x000fc80008400000 */
[----:B------:R-:W-:-:S05]  /*11020*/  FFMA R4, R4, UR15, R2 ;  /* 0x0000000f04047c23 */ /* 0x000fca0008000002 */
[----:B------:R-:W-:-:S05]  /*11030*/  F2FP.SATFINITE.E4M3.F32.PACK_AB_MERGE_C R4, RZ, R4, RZ ;  /* 0x00000004ff04723e */ /* 0x000fca00048070ff */
[----:B------:R3:W-:Y:S01]  /*11040*/  @!P1 STG.E.U8 desc[UR20][R24.64+0x1], R4 ;  /* 0x0000010418009986 */ /* 0x0007e2000c101114 */
[----:B------:R-:W-:-:S05]  /*11050*/  IADD3 R2, P1, R35, 0x8, RZ ;  /* 0x0000000823027810 */ /* 0x000fca0007f3e0ff */
[----:B------:R-:W-:-:S04]  /*11060*/  IMAD.X R3, RZ, RZ, R37, P1 ;  /* 0x000000ffff037224 */ /* 0x000fc800008e0625 */
[----:B------:R-:W-:-:S04]  /*11070*/  IMAD R3, R3, UR6, RZ ;  /* 0x0000000603037c24 */ /* 0x000fc8000f8e02ff */
[C---:B---3--:R-:W-:Y:S02]  /*11080*/  IMAD R4, R2.reuse, UR7, R3 ;  /* 0x0000000702047c24 */ /* 0x048fe4000f8e0203 */
[----:B------:R-:W-:-:S03]  /*11090*/  IMAD.WIDE.U32 R2, R2, UR6, R38 ;  /* 0x0000000602027c25 */ /* 0x000fc6000f8e0026 */
[----:B------:R-:W-:-:S04]  /*110a0*/  IADD3 R2, P1, R2, UR10, RZ ;  /* 0x0000000a02027c10 */ /* 0x000fc8000ff3e0ff */
[--C-:B------:R-:W-:Y:S02]  /*110b0*/  IADD3.X R3, R3, UR11, R4.reuse, P1, !PT ;  /* 0x0000000b03037c10 */ /* 0x100fe40008ffe404 */
[----:B------:R-:W-:Y:S02]  /*110c0*/  ISETP.GE.AND P1, PT, R34, 0x9, PT ;  /* 0x000000092200780c */ /* 0x000fe40003f26270 */
[----:B------:R-:W-:Y:S02]  /*110d0*/  PRMT R4, RZ, 0x7610, R4 ;  /* 0x00007610ff047816 */ /* 0x000fe40000000004 */
[----:B------:R-:W-:-:S13]  /*110e0*/  ISETP.LT.OR P2, PT, R0, 0x1, !P1 ;  /* 0x000000010000780c */ /* 0x000fda0004f41670 */
[----:B------:R-:W-:Y:S05]  /*110f0*/  @P2 BRA `(.L_x_38) ;  /* 0x0000000000042947 */ /* 0x000fea0003800000 */
[----:B------:R3:W5:Y:S02]  /*11100*/  LDG.E.U8 R4, desc[UR20][R2.64] ;  /* 0x0000001402047981 */ /* 0x000764000c1e1100 */
.L_x_38:
[----:B------:R-:W-:Y:S05]  /*11110*/  BSYNC B1 ;  /* 0x0000000000017941 */ /* 0x000fea0003800000 */
.L_x_37:
        /* <DEDUP_REMOVED lines=10> */
[----:B----4-:R-:W-:Y:S05]  /*111c0*/  @P2 BRA `(.L_x_40) ;  /* 0x0000000000042947 */ /* 0x010fea0003800000 */
[----:B------:R4:W5:Y:S02]  /*111d0*/  LDG.E.U8 R4, desc[UR20][R2.64+0x1] ;  /* 0x0000011402047981 */ /* 0x000964000c1e1100 */
.L_x_40:
[----:B------:R-:W-:Y:S05]  /*111e0*/  BSYNC B1 ;  /* 0x0000000000017941 */ /* 0x000fea0003800000 */
.L_x_39:
[----:B-----5:R-:W-:Y:S01]  /*111f0*/  LOP3.LUT R4, R4, 0xff, RZ, 0xc0, !PT ;  /* 0x000000ff04047812 */ /* 0x020fe200078ec0ff */
[----:B------:R-:W-:Y:S01]  /*11200*/  BSSY B1, `(.L_x_41) ;  /* 0x000000b000017945 */ /* 0x000fe20003800000 */
[----:B------:R-:W-:Y:S02]  /*11210*/  ISETP.LT.OR P3, PT, R0, 0x9, !P0 ;  /* 0x000000090000780c */ /* 0x000fe40004761670 */
[----:B------:R-:W-:-:S05]  /*11220*/  F2FP.F16.E4M3.UNPACK_B R4, R4 ;  /* 0x00000004ff04723e */ /* 0x000fca00020006ff */
[----:B------:R-:W-:-:S05]  /*11230*/  HADD2.F32 R4, -RZ, R4.H0_H0 ;  /* 0x20000004ff047230 */ /* 0x000fca0000004100 */
[----:B------:R-:W-:-:S04]  /*11240*/  FMUL R4, R4, UR22 ;  /* 0x0000001604047c20 */ /* 0x000fc80008400000 */
[--C-:B------:R-:W-:Y:S01]  /*11250*/  FFMA R6, R6, UR15, R4.reuse ;  /* 0x0000000f06067c23 */ /* 0x100fe20008000004 */
[----:B------:R-:W-:-:S04]  /*11260*/  PRMT R4, RZ, 0x7610, R4 ;  /* 0x00007610ff047816 */ /* 0x000fc80000000004 */
[----:B------:R-:W-:-:S05]  /*11270*/  F2FP.SATFINITE.E4M3.F32.PACK_AB_MERGE_C R6, RZ, R6, RZ ;  /* 0x00000006ff06723e */ /* 0x000fca00048070ff */
[----:B------:R0:W-:Y:S01]  /*11280*/  @!P2 STG.E.U8 desc[UR20][R26.64+0x1], R6 ;  /* 0x000001061a00a986 */ /* 0x0001e2000c101114 */
[----:B------:R-:W-:Y:S05]  /*11290*/  @P3 BRA `(.L_x_42) ;  /* 0x0000000000043947 */ /* 0x000fea0003800000 */
[----:B------:R0:W5:Y:S02]  /*112a0*/  LDG.E.U8 R4, desc[UR20][R32.64+0x8] ;  /* 0x0000081420047981 */ /* 0x000164000c1e1100 */
.L_x_42:
[----:B------:R-:W-:Y:S05]  /*112b0*/  BSYNC B1 ;  /* 0x0000000000017941 */ /* 0x000fea0003800000 */
.L_x_41:
        /* <DEDUP_REMOVED lines=12> */
.L_x_44:
[----:B------:R-:W-:Y:S05]  /*11380*/  BSYNC B1 ;  /* 0x0000000000017941 */ /* 0x000fea0003800000 */
.L_x_43:
        /* <DEDUP_REMOVED lines=12> */
.L_x_46:
[----:B------:R-:W-:Y:S05]  /*11450*/  BSYNC B1 ;  /* 0x0000000000017941 */ /* 0x000fea0003800000 */
.L_x_45:
        /* <DEDUP_REMOVED lines=12> */
.L_x_48:
[----:B------:R-:W-:Y:S05]  /*11520*/  BSYNC B1 ;  /* 0x0000000000017941 */ /* 0x000fea0003800000 */
.L_x_47:
        /* <DEDUP_REMOVED lines=12> */
.L_x_50:
[----:B------:R-:W-:Y:S05]  /*115f0*/  BSYNC B1 ;  /* 0x0000000000017941 */ /* 0x000fea0003800000 */
.L_x_49:
        /* <DEDUP_REMOVED lines=12> */
.L_x_52:
[----:B------:R-:W-:Y:S05]  /*116c0*/  BSYNC B1 ;  /* 0x0000000000017941 */ /* 0x000fea0003800000 */
.L_x_51:
        /* <DEDUP_REMOVED lines=12> */
.L_x_54:
[----:B------:R-:W-:Y:S05]  /*11790*/  BSYNC B1 ;  /* 0x0000000000017941 */ /* 0x000fea0003800000 */
.L_x_53:
        /* <DEDUP_REMOVED lines=12> */
.L_x_56:
[----:B------:R-:W-:Y:S05]  /*11860*/  BSYNC B1 ;  /* 0x0000000000017941 */ /* 0x000fea0003800000 */
.L_x_55:
        /* <DEDUP_REMOVED lines=12> */
.L_x_58:
[----:B------:R-:W-:Y:S05]  /*11930*/  BSYNC B1 ;  /* 0x0000000000017941 */ /* 0x000fea0003800000 */
.L_x_57:
        /* <DEDUP_REMOVED lines=12> */
.L_x_60:
[----:B------:R-:W-:Y:S05]  /*11a00*/  BSYNC B1 ;  /* 0x0000000000017941 */ /* 0x000fea0003800000 */
.L_x_59:
        /* <DEDUP_REMOVED lines=12> */
.L_x_62:
[----:B------:R-:W-:Y:S05]  /*11ad0*/  BSYNC B1 ;  /* 0x0000000000017941 */ /* 0x000fea0003800000 */
.L_x_61:
        /* <DEDUP_REMOVED lines=12> */
.L_x_64:
[----:B------:R-:W-:Y:S05]  /*11ba0*/  BSYNC B1 ;  /* 0x0000000000017941 */ /* 0x000fea0003800000 */
.L_x_63:
        /* <DEDUP_REMOVED lines=12> */
.L_x_66:
[----:B------:R-:W-:Y:S05]  /*11c70*/  BSYNC B1 ;  /* 0x0000000000017941 */ /* 0x000fea0003800000 */
.L_x_65:
        /* <DEDUP_REMOVED lines=12> */
.L_x_68:
[----:B------:R-:W-:Y:S05]  /*11d40*/  BSYNC B1 ;  /* 0x0000000000017941 */ /* 0x000fea0003800000 */
.L_x_67:
        /* <DEDUP_REMOVED lines=12> */
.L_x_70:
[----:B------:R-:W-:Y:S05]  /*11e10*/  BSYNC B1 ;  /* 0x0000000000017941 */ /* 0x000fea0003800000 */
.L_x_69:
        /* <DEDUP_REMOVED lines=12> */
.L_x_72:
[----:B------:R-:W-:Y:S05]  /*11ee0*/  BSYNC B1 ;  /* 0x0000000000017941 */ /* 0x000fea0003800000 */
.L_x_71:
        /* <DEDUP_REMOVED lines=12> */
.L_x_74:
[----:B------:R-:W-:Y:S05]  /*11fb0*/  BSYNC B1 ;  /* 0x0000000000017941 */ /* 0x000fea0003800000 */
.L_x_73:
        /* <DEDUP_REMOVED lines=12> */
.L_x_76:
[----:B------:R-:W-:Y:S05]  /*12080*/  BSYNC B1 ;  /* 0x0000000000017941 */ /* 0x000fea0003800000 */
.L_x_75:
        /* <DEDUP_REMOVED lines=12> */
.L_x_78:
[----:B------:R-:W-:Y:S05]  /*12150*/  BSYNC B1 ;  /* 0x0000000000017941 */ /* 0x000fea0003800000 */
.L_x_77:
        /* <DEDUP_REMOVED lines=12> */
.L_x_80:
[----:B------:R-:W-:Y:S05]  /*12220*/  BSYNC B1 ;  /* 0x0000000000017941 */ /* 0x000fea0003800000 */
.L_x_79:
        /* <DEDUP_REMOVED lines=12> */
.L_x_82:
[----:B------:R-:W-:Y:S05]  /*122f0*/  BSYNC B1 ;  /* 0x0000000000017941 */ /* 0x000fea0003800000 */
.L_x_81:
        /* <DEDUP_REMOVED lines=12> */
.L_x_84:
[----:B------:R-:W-:Y:S05]  /*123c0*/  BSYNC B1 ;  /* 0x0000000000017941 */ /* 0x000fea0003800000 */
.L_x_83:
        /* <DEDUP_REMOVED lines=12> */
.L_x_86:
[----:B------:R-:W-:Y:S05]  /*12490*/  BSYNC B1 ;  /* 0x0000000000017941 */ /* 0x000fea0003800000 */
.L_x_85:
        /* <DEDUP_REMOVED lines=12> */
.L_x_88:
[----:B------:R-:W-:Y:S05]  /*12560*/  BSYNC B1 ;  /* 0x0000000000017941 */ /* 0x000fea0003800000 */
.L_x_87:
        /* <DEDUP_REMOVED lines=12> */
.L_x_90:
[----:B------:R-:W-:Y:S05]  /*12630*/  BSYNC B1 ;  /* 0x0000000000017941 */ /* 0x000fea0003800000 */
.L_x_89:
        /* <DEDUP_REMOVED lines=12> */
.L_x_92:
[----:B------:R-:W-:Y:S05]  /*12700*/  BSYNC B1 ;  /* 0x0000000000017941 */ /* 0x000fea0003800000 */
.L_x_91:
        /* <DEDUP_REMOVED lines=12> */
.L_x_94:
[----:B------:R-:W-:Y:S05]  /*127d0*/  BSYNC B1 ;  /* 0x0000000000017941 */ /* 0x000fea0003800000 */
.L_x_93:
        /* <DEDUP_REMOVED lines=12> */
.L_x_96:
[----:B------:R-:W-:Y:S05]  /*128a0*/  BSYNC B1 ;  /* 0x0000000000017941 */ /* 0x000fea0003800000 */
.L_x_95:
        /* <DEDUP_REMOVED lines=12> */
.L_x_98:
[----:B------:R-:W-:Y:S05]  /*12970*/  BSYNC B1 ;  /* 0x0000000000017941 */ /* 0x000fea0003800000 */
.L_x_97:
        /* <DEDUP_REMOVED lines=12> */
.L_x_100:
[----:B------:R-:W-:Y:S05]  /*12a40*/  BSYNC B1 ;  /* 0x0000000000017941 */ /* 0x000fea0003800000 */
.L_x_99:
        /* <DEDUP_REMOVED lines=12> */
.L_x_102:
[----:B------:R-:W-:Y:S05]  /*12b10*/  BSYNC B1 ;  /* 0x0000000000017941 */ /* 0x000fea0003800000 */
.L_x_101:
        /* <DEDUP_REMOVED lines=12> */
.L_x_104:
[----:B------:R-:W-:Y:S05]  /*12be0*/  BSYNC B1 ;  /* 0x0000000000017941 */ /* 0x000fea0003800000 */
.L_x_103:
        /* <DEDUP_REMOVED lines=12> */
.L_x_106:
[----:B------:R-:W-:Y:S05]  /*12cb0*/  BSYNC B1 ;  /* 0x0000000000017941 */ /* 0x000fea0003800000 */
.L_x_105:
        /* <DEDUP_REMOVED lines=12> */
.L_x_108:
[----:B------:R-:W-:Y:S05]  /*12d80*/  BSYNC B1 ;  /* 0x0000000000017941 */ /* 0x000fea0003800000 */
.L_x_107:
        /* <DEDUP_REMOVED lines=12> */
.L_x_110:
[----:B------:R-:W-:Y:S05]  /*12e50*/  BSYNC B1 ;  /* 0x0000000000017941 */ /* 0x000fea0003800000 */
.L_x_109:
        /* <DEDUP_REMOVED lines=12> */
.L_x_112:
[----:B------:R-:W-:Y:S05]  /*12f20*/  BSYNC B1 ;  /* 0x0000000000017941 */ /* 0x000fea0003800000 */
.L_x_111:
        /* <DEDUP_REMOVED lines=12> */
.L_x_114:
[----:B------:R-:W-:Y:S05]  /*12ff0*/  BSYNC B1 ;  /* 0x0000000000017941 */ /* 0x000fea0003800000 */
.L_x_113:
[----:B-----5:R-:W-:Y:S01]  /*13000*/  LOP3.LUT R4, R4, 0xff, RZ, 0xc0, !PT ;  /* 0x000000ff04047812 */ /* 0x020fe200078ec0ff */
[----:B------:R-:W-:Y:S01]  /*13010*/  BSSY B1, `(.L_x_115) ;  /* 0x000000b000017945 */ /* 0x000fe20003800000 */
[----:B------:R-:W-:Y:S02]  /*13020*/  ISETP.LT.OR P2, PT, R0, 0x52, !P0 ;  /* 0x000000520000780c */ /* 0x000fe40004741670 */
[----:B------:R-:W-:-:S05]  /*13030*/  F2FP.F16.E4M3.UNPACK_B R4, R4 ;  /* 0x00000004ff04723e */ /* 0x000fca00020006ff */
[----:B------:R-:W-:-:S05]  /*13040*/  HADD2.F32 R4, -RZ, R4.H0_H0 ;  /* 0x20000004ff047230 */ /* 0x000fca0000004100 */
[----:B------:R-:W-:-:S04]  /*13050*/  FMUL R4, R4, UR22 ;  /* 0x0000001604047c20 */ /* 0x000fc80008400000 */
[----:B------:R-:W-:-:S05]  /*13060*/  FFMA R4, R171, UR15, R4 ;  /* 0x0000000fab047c23 */ /* 0x000fca0008000004 */
[----:B------:R-:W-:Y:S02]  /*13070*/  F2FP.SATFINITE.E4M3.F32.PACK_AB_MERGE_C R5, RZ, R4, RZ ;  /* 0x00000004ff05723e */ /* 0x000fe400048070ff */
[----:B------:R-:W-:-:S03]  /*13080*/  PRMT R4, RZ, 0x7610, R4 ;  /* 0x00007610ff047816 */ /* 0x000fc60000000004 */
[----:B------:R0:W-:Y:S01]  /*13090*/  @!P3 STG.E.U8 desc[UR20][R24.64+0x50], R5 ;  /* 0x000050051800b986 */ /* 0x0001e2000c101114 */
[----:B------:R-:W-:Y:S05]  /*130a0*/  @P2 BRA `(.L_x_116) ;  /* 0x0000000000042947 */ /* 0x000fea0003800000 */
[----:B------:R0:W5:Y:S02]  /*130b0*/  LDG.E.U8 R4, desc[UR20][R32.64+0x51] ;  /* 0x0000511420047981 */ /* 0x000164000c1e1100 */
.L_x_116:
[----:B------:R-:W-:Y:S05]  /*130c0*/  BSYNC B1 ;  /* 0x0000000000017941 */ /* 0x000fea0003800000 */
.L_x_115:
[----:B-----5:R-:W-:Y:S01]  /*130d0*/  LOP3.LUT R4, R4, 0xff, RZ, 0xc0, !PT ;  /* 0x000000ff04047812 */ /* 0x020fe200078ec0ff */
[----:B------:R-:W-:Y:S01]  /*130e0*/  BSSY B1, `(.L_x_117) ;  /* 0x000000b000017945 */ /* 0x000fe20003800000 */
[----:B------:R-:W-:Y:S02]  /*130f0*/  ISETP.LT.OR P3, PT, R0, 0x51, !P1 ;  /* 0x000000510000780c */ /* 0x000fe40004f61670 */
[----:B------:R-:W-:-:S05]  /*13100*/  F2FP.F16.E4M3.UNPACK_B R4, R4 ;  /* 0x00000004ff04723e */ /* 0x000fca00020006ff */
[----:B------:R-:W-:-:S05]  /*13110*/  HADD2.F32 R4, -RZ, R4.H0_H0 ;  /* 0x20000004ff047230 */ /* 0x000fca0000004100 */
[----:B------:R-:W-:-:S04]  /*13120*/  FMUL R4, R4, UR22 ;  /* 0x0000001604047c20 */ /* 0x000fc80008400000 */
[----:B------:R-:W-:-:S05]  /*13130*/  FFMA R4, R172, UR15, R4 ;  /* 0x0000000fac047c23 */ /* 0x000fca0008000004 */
[----:B0-----:R-:W-:Y:S02]  /*13140*/  F2FP.SATFINITE.E4M3.F32.PACK_AB_MERGE_C R5, RZ, R4, RZ ;  /* 0x00000004ff05723e */ /* 0x001fe400048070ff */
[----:B------:R-:W-:-:S03]  /*13150*/  PRMT R4, RZ, 0x7610, R4 ;  /* 0x00007610ff047816 */ /* 0x000fc60000000004 */
[----:B------:R0:W-:Y:S01]  /*13160*/  @!P2 STG.E.U8 desc[UR20][R24.64+0x51], R5 ;  /* 0x000051051800a986 */ /* 0x0001e2000c101114 */
[----:B------:R-:W-:Y:S05]  /*13170*/  @P3 BRA `(.L_x_118) ;  /* 0x0000000000043947 */ /* 0x000fea0003800000 */
[----:B------:R0:W5:Y:S02]  /*13180*/  LDG.E.U8 R4, desc[UR20][R2.64+0x50] ;  /* 0x0000501402047981 */ /* 0x000164000c1e1100 */
.L_x_118:
[----:B------:R-:W-:Y:S05]  /*13190*/  BSYNC B1 ;  /* 0x0000000000017941 */ /* 0x000fea0003800000 */
.L_x_117:
        /* <DEDUP_REMOVED lines=12> */
.L_x_120:
[----:B------:R-:W-:Y:S05]  /*13260*/  BSYNC B1 ;  /* 0x0000000000017941 */ /* 0x000fea0003800000 */
.L_x_119:
[----:B-----5:R-:W-:Y:S01]  /*13270*/  LOP3.LUT R4, R4, 0xff, RZ, 0xc0, !PT ;  /* 0x000000ff04047812 */ /* 0x020fe200078ec0ff */
[----:B------:R-:W-:Y:S01]  /*13280*/  BSSY B1, `(.L_x_121) ;  /* 0x000000b000017945 */ /* 0x000fe20003800000 */
[----:B------:R-:W-:Y:S02]  /*13290*/  ISETP.LT.OR P3, PT, R0, 0x59, !P0 ;  /* 0x000000590000780c */ /* 0x000fe40004761670 */
[----:B------:R-:W-:-:S05]  /*132a0*/  F2FP.F16.E4M3.UNPACK_B R4, R4 ;  /* 0x00000004ff04723e */ /* 0x000fca00020006ff */
[----:B------:R-:W-:-:S05]  /*132b0*/  HADD2.F32 R4, -RZ, R4.H0_H0 ;  /* 0x20000004ff047230 */ /* 0x000fca0000004100 */
[----:B0-----:R-:W-:Y:S01]  /*132c0*/  FMUL R5, R4, UR22 ;  /* 0x0000001604057c20 */ /* 0x001fe20008400000 */
[----:B------:R-:W-:-:S03]  /*132d0*/  PRMT R4, RZ, 0x7610, R4 ;  /* 0x00007610ff047816 */ /* 0x000fc60000000004 */
[----:B------:R-:W-:-:S05]  /*132e0*/  FFMA R5, R174, UR15, R5 ;  /* 0x0000000fae057c23 */ /* 0x000fca0008000005 */
[----:B------:R-:W-:-:S05]  /*132f0*/  F2FP.SATFINITE.E4M3.F32.PACK_AB_MERGE_C R5, RZ, R5, RZ ;  /* 0x00000005ff05723e */ /* 0x000fca00048070ff */
[----:B------:R0:W-:Y:S01]  /*13300*/  @!P2 STG.E.U8 desc[UR20][R26.64+0x51], R5 ;  /* 0x000051051a00a986 */ /* 0x0001e2000c101114 */
[----:B------:R-:W-:Y:S05]  /*13310*/  @P3 BRA `(.L_x_122) ;  /* 0x0000000000043947 */ /* 0x000fea0003800000 */
[----:B------:R0:W5:Y:S02]  /*13320*/  LDG.E.U8 R4, desc[UR20][R32.64+0x58] ;  /* 0x0000581420047981 */ /* 0x000164000c1e1100 */
.L_x_122:
[----:B------:R-:W-:Y:S05]  /*13330*/  BSYNC B1 ;  /* 0x0000000000017941 */ /* 0x000fea0003800000 */
.L_x_121:
        /* <DEDUP_REMOVED lines=12> */
.L_x_124:
[----:B------:R-:W-:Y:S05]  /*13400*/  BSYNC B1 ;  /* 0x0000000000017941 */ /* 0x000fea0003800000 */
.L_x_123:
        /* <DEDUP_REMOVED lines=12> */
.L_x_126:
[----:B------:R-:W-:Y:S05]  /*134d0*/  BSYNC B1 ;  /* 0x0000000000017941 */ /* 0x000fea0003800000 */
.L_x_125:
        /* <DEDUP_REMOVED lines=12> */
.L_x_128:
[----:B------:R-:W-:Y:S05]  /*135a0*/  BSYNC B1 ;  /* 0x0000000000017941 */ /* 0x000fea0003800000 */
.L_x_127:
        /* <DEDUP_REMOVED lines=12> */
.L_x_130:
[----:B------:R-:W-:Y:S05]  /*13670*/  BSYNC B1 ;  /* 0x0000000000017941 */ /* 0x000fea0003800000 */
.L_x_129:
        /* <DEDUP_REMOVED lines=12> */
.L_x_132:
[----:B------:R-:W-:Y:S05]  /*13740*/  BSYNC B1 ;  /* 0x0000000000017941 */ /* 0x000fea0003800000 */
.L_x_131:
        /* <DEDUP_REMOVED lines=12> */
.L_x_134:
[----:B------:R-:W-:Y:S05]  /*13810*/  BSYNC B1 ;  /* 0x0000000000017941 */ /* 0x000fea0003800000 */
.L_x_133:
        /* <DEDUP_REMOVED lines=12> */
.L_x_136:
[----:B------:R-:W-:Y:S05]  /*138e0*/  BSYNC B1 ;  /* 0x0000000000017941 */ /* 0x000fea0003800000 */
.L_x_135:
        /* <DEDUP_REMOVED lines=12> */
.L_x_138:
[----:B------:R-:W-:Y:S05]  /*139b0*/  BSYNC B1 ;  /* 0x0000000000017941 */ /* 0x000fea0003800000 */
.L_x_137:
        /* <DEDUP_REMOVED lines=12> */
.L_x_140:
[----:B------:R-:W-:Y:S05]  /*13a80*/  BSYNC B1 ;  /* 0x0000000000017941 */ /* 0x000fea0003800000 */
.L_x_139:
        /* <DEDUP_REMOVED lines=12> */
.L_x_142:
[----:B------:R-:W-:Y:S05]  /*13b50*/  BSYNC B1 ;  /* 0x0000000000017941 */ /* 0x000fea0003800000 */
.L_x_141:
        /* <DEDUP_REMOVED lines=12> */
.L_x_144:
[----:B------:R-:W-:Y:S05]  /*13c20*/  BSYNC B1 ;  /* 0x0000000000017941 */ /* 0x000fea0003800000 */
.L_x_143:
        /* <DEDUP_REMOVED lines=12> */
.L_x_146:
[----:B------:R-:W-:Y:S05]  /*13cf0*/  BSYNC B1 ;  /* 0x0000000000017941 */ /* 0x000fea0003800000 */
.L_x_145:
        /* <DEDUP_REMOVED lines=12> */
.L_x_148:
[----:B------:R-:W-:Y:S05]  /*13dc0*/  BSYNC B1 ;  /* 0x0000000000017941 */ /* 0x000fea0003800000 */
.L_x_147:
        /* <DEDUP_REMOVED lines=12> */
.L_x_150:
[----:B------:R-:W-:Y:S05]  /*13e90*/  BSYNC B1 ;  /* 0x0000000000017941 */ /* 0x000fea0003800000 */
.L_x_149:
        /* <DEDUP_REMOVED lines=12> */
.L_x_152:
[----:B------:R-:W-:Y:S05]  /*13f60*/  BSYNC B1 ;  /* 0x0000000000017941 */ /* 0x000fea0003800000 */
.L_x_151:
        /* <DEDUP_REMOVED lines=12> */
.L_x_154:
[----:B------:R-:W-:Y:S05]  /*14030*/  BSYNC B1 ;  /* 0x0000000000017941 */ /* 0x000fea0003800000 */
.L_x_153:
        /* <DEDUP_REMOVED lines=12> */
.L_x_156:
[----:B------:R-:W-:Y:S05]  /*14100*/  BSYNC B1 ;  /* 0x0000000000017941 */ /* 0x000fea0003800000 */
.L_x_155:
        /* <DEDUP_REMOVED lines=12> */
.L_x_158:
[----:B------:R-:W-:Y:S05]  /*141d0*/  BSYNC B1 ;  /* 0x0000000000017941 */ /* 0x000fea0003800000 */
.L_x_157:
        /* <DEDUP_REMOVED lines=12> */
.L_x_160:
[----:B------:R-:W-:Y:S05]  /*142a0*/  BSYNC B1 ;  /* 0x0000000000017941 */ /* 0x000fea0003800000 */
.L_x_159:
        /* <DEDUP_REMOVED lines=12> */
.L_x_162:
[----:B------:R-:W-:Y:S05]  /*14370*/  BSYNC B1 ;  /* 0x0000000000017941 */ /* 0x000fea0003800000 */
.L_x_161:
        /* <DEDUP_REMOVED lines=12> */
.L_x_164:
[----:B------:R-:W-:Y:S05]  /*14440*/  BSYNC B1 ;  /* 0x0000000000017941 */ /* 0x000fea0003800000 */
.L_x_163:
        /* <DEDUP_REMOVED lines=12> */
.L_x_166:
[----:B------:R-:W-:Y:S05]  /*14510*/  BSYNC B1 ;  /* 0x0000000000017941 */ /* 0x000fea0003800000 */
.L_x_165:
        /* <DEDUP_REMOVED lines=12> */
.L_x_168:
[----:B------:R-:W-:Y:S05]  /*145e0*/  BSYNC B1 ;  /* 0x0000000000017941 */ /* 0x000fea0003800000 */
.L_x_167:
        /* <DEDUP_REMOVED lines=12> */
.L_x_170:
[----:B------:R-:W-:Y:S05]  /*146b0*/  BSYNC B1 ;  /* 0x0000000000017941 */ /* 0x000fea0003800000 */
.L_x_169:
        /* <DEDUP_REMOVED lines=12> */
.L_x_172:
[----:B------:R-:W-:Y:S05]  /*14780*/  BSYNC B1 ;  /* 0x0000000000017941 */ /* 0x000fea0003800000 */
.L_x_171:
        /* <DEDUP_REMOVED lines=12> */
.L_x_174:
[----:B------:R-:W-:Y:S05]  /*14850*/  BSYNC B1 ;  /* 0x0000000000017941 */ /* 0x000fea0003800000 */
.L_x_173:
        /* <DEDUP_REMOVED lines=12> */
.L_x_176:
[----:B------:R-:W-:Y:S05]  /*14920*/  BSYNC B1 ;  /* 0x0000000000017941 */ /* 0x000fea0003800000 */
.L_x_175:
        /* <DEDUP_REMOVED lines=12> */
.L_x_178:
[----:B------:R-:W-:Y:S05]  /*149f0*/  BSYNC B1 ;  /* 0x0000000000017941 */ /* 0x000fea0003800000 */
.L_x_177:
        /* <DEDUP_REMOVED lines=12> */
.L_x_180:
[----:B------:R-:W-:Y:S05]  /*14ac0*/  BSYNC B1 ;  /* 0x0000000000017941 */ /* 0x000fea0003800000 */
.L_x_179:
        /* <DEDUP_REMOVED lines=12> */
.L_x_182:
[----:B------:R-:W-:Y:S05]  /*14b90*/  BSYNC B1 ;  /* 0x0000000000017941 */ /* 0x000fea0003800000 */
.L_x_181:
        /* <DEDUP_REMOVED lines=12> */
.L_x_184:
[----:B------:R-:W-:Y:S05]  /*14c60*/  BSYNC B1 ;  /* 0x0000000000017941 */ /* 0x000fea0003800000 */
.L_x_183:
        /* <DEDUP_REMOVED lines=12> */
.L_x_186:
[----:B------:R-:W-:Y:S05]  /*14d30*/  BSYNC B1 ;  /* 0x0000000000017941 */ /* 0x000fea0003800000 */
.L_x_185:
        /* <DEDUP_REMOVED lines=12> */
.L_x_188:
[----:B------:R-:W-:Y:S05]  /*14e00*/  BSYNC B1 ;  /* 0x0000000000017941 */ /* 0x000fea0003800000 */
.L_x_187:
        /* <DEDUP_REMOVED lines=12> */
.L_x_190:
[----:B------:R-:W-:Y:S05]  /*14ed0*/  BSYNC B1 ;  /* 0x0000000000017941 */ /* 0x000fea0003800000 */
.L_x_189:
        /* <DEDUP_REMOVED lines=12> */
.L_x_192:
[----:B------:R-:W-:Y:S05]  /*14fa0*/  BSYNC B1 ;  /* 0x0000000000017941 */ /* 0x000fea0003800000 */
.L_x_191:
        /* <DEDUP_REMOVED lines=12> */
.L_x_194:
[----:B------:R-:W-:Y:S05]  /*15070*/  BSYNC B1 ;  /* 0x0000000000017941 */ /* 0x000fea0003800000 */
.L_x_193:
        /* <DEDUP_REMOVED lines=12> */
.L_x_196:
[----:B------:R-:W-:Y:S05]  /*15140*/  BSYNC B1 ;  /* 0x0000000000017941 */ /* 0x000fea0003800000 */
.L_x_195:
        /* <DEDUP_REMOVED lines=12> */
.L_x_198:
[----:B------:R-:W-:Y:S05]  /*15210*/  BSYNC B1 ;  /* 0x0000000000017941 */ /* 0x000fea0003800000 */
.L_x_197:
        /* <DEDUP_REMOVED lines=12> */
.L_x_200:
[----:B------:R-:W-:Y:S05]  /*152e0*/  BSYNC B1 ;  /* 0x0000000000017941 */ /* 0x000fea0003800000 */
.L_x_199:
        /* <DEDUP_REMOVED lines=12> */
.L_x_202:
[----:B------:R-:W-:Y:S05]  /*153b0*/  BSYNC B1 ;  /* 0x0000000000017941 */ /* 0x000fea0003800000 */
.L_x_201:
        /* <DEDUP_REMOVED lines=12> */
.L_x_204:
[----:B------:R-:W-:Y:S05]  /*15480*/  BSYNC B1 ;  /* 0x0000000000017941 */ /* 0x000fea0003800000 */
.L_x_203:
        /* <DEDUP_REMOVED lines=12> */
.L_x_206:
[----:B------:R-:W-:Y:S05]  /*15550*/  BSYNC B1 ;  /* 0x0000000000017941 */ /* 0x000fea0003800000 */
.L_x_205:
        /* <DEDUP_REMOVED lines=12> */
.L_x_208:
[----:B------:R-:W-:Y:S05]  /*15620*/  BSYNC B1 ;  /* 0x0000000000017941 */ /* 0x000fea0003800000 */
.L_x_207:
        /* <DEDUP_REMOVED lines=12> */
.L_x_210:
[----:B------:R-:W-:Y:S05]  /*156f0*/  BSYNC B1 ;  /* 0x0000000000017941 */ /* 0x000fea0003800000 */
.L_x_209:
        /* <DEDUP_REMOVED lines=12> */
.L_x_212:
[----:B------:R-:W-:Y:S05]  /*157c0*/  BSYNC B1 ;  /* 0x0000000000017941 */ /* 0x000fea0003800000 */
.L_x_211:
        /* <DEDUP_REMOVED lines=12> */
.L_x_214:
[----:B------:R-:W-:Y:S05]  /*15890*/  BSYNC B1 ;  /* 0x0000000000017941 */ /* 0x000fea0003800000 */
.L_x_213:
        /* <DEDUP_REMOVED lines=12> */
.L_x_216:
[----:B------:R-:W-:Y:S05]  /*15960*/  BSYNC B1 ;  /* 0x0000000000017941 */ /* 0x000fea0003800000 */
.L_x_215:
        /* <DEDUP_REMOVED lines=12> */
.L_x_218:
[----:B------:R-:W-:Y:S05]  /*15a30*/  BSYNC B1 ;  /* 0x0000000000017941 */ /* 0x000fea0003800000 */
.L_x_217:
        /* <DEDUP_REMOVED lines=12> */
.L_x_220:
[----:B------:R-:W-:Y:S05]  /*15b00*/  BSYNC B1 ;  /* 0x0000000000017941 */ /* 0x000fea0003800000 */
.L_x_219:
        /* <DEDUP_REMOVED lines=12> */
.L_x_222:
[----:B------:R-:W-:Y:S05]  /*15bd0*/  BSYNC B1 ;  /* 0x0000000000017941 */ /* 0x000fea0003800000 */
.L_x_221:
        /* <DEDUP_REMOVED lines=12> */
.L_x_224:
[----:B------:R-:W-:Y:S05]  /*15ca0*/  BSYNC B1 ;  /* 0x0000000000017941 */ /* 0x000fea0003800000 */
.L_x_223:
        /* <DEDUP_REMOVED lines=12> */
.L_x_226:
[----:B------:R-:W-:Y:S05]  /*15d70*/  BSYNC B1 ;  /* 0x0000000000017941 */ /* 0x000fea0003800000 */
.L_x_225:
        /* <DEDUP_REMOVED lines=12> */
.L_x_228:
[----:B------:R-:W-:Y:S05]  /*15e40*/  BSYNC B1 ;  /* 0x0000000000017941 */ /* 0x000fea0003800000 */
.L_x_227:
        /* <DEDUP_REMOVED lines=12> */
.L_x_230:
[----:B------:R-:W-:Y:S05]  /*15f10*/  BSYNC B1 ;  /* 0x0000000000017941 */ /* 0x000fea0003800000 */
.L_x_229:
        /* <DEDUP_REMOVED lines=12> */
.L_x_232:
[----:B------:R-:W-:Y:S05]  /*15fe0*/  BSYNC B1 ;  /* 0x0000000000017941 */ /* 0x000fea0003800000 */
.L_x_231:
        /* <DEDUP_REMOVED lines=12> */
.L_x_234:
[----:B------:R-:W-:Y:S05]  /*160b0*/  BSYNC B1 ;  /* 0x0000000000017941 */ /* 0x000fea0003800000 */
.L_x_233:
        /* <DEDUP_REMOVED lines=12> */
.L_x_236:
[----:B------:R-:W-:Y:S05]  /*16180*/  BSYNC B1 ;  /* 0x0000000000017941 */ /* 0x000fea0003800000 */
.L_x_235:
        /* <DEDUP_REMOVED lines=12> */
.L_x_238:
[----:B------:R-:W-:Y:S05]  /*16250*/  BSYNC B1 ;  /* 0x0000000000017941 */ /* 0x000fea0003800000 */
.L_x_237:
        /* <DEDUP_REMOVED lines=12> */
.L_x_240:
[----:B------:R-:W-:Y:S05]  /*16320*/  BSYNC B1 ;  /* 0x0000000000017941 */ /* 0x000fea0003800000 */
.L_x_239:
        /* <DEDUP_REMOVED lines=12> */
.L_x_242:
[----:B------:R-:W-:Y:S05]  /*163f0*/  BSYNC B1 ;  /* 0x0000000000017941 */ /* 0x000fea0003800000 */
.L_x_241:
        /* <DEDUP_REMOVED lines=12> */
.L_x_244:
[----:B------:R-:W-:Y:S05]  /*164c0*/  BSYNC B1 ;  /* 0x0000000000017941 */ /* 0x000fea0003800000 */
.L_x_243:
        /* <DEDUP_REMOVED lines=12> */
.L_x_246:
[----:B------:R-:W-:Y:S05]  /*16590*/  BSYNC B1 ;  /* 0x0000000000017941 */ /* 0x000fea0003800000 */
.L_x_245:
        /* <DEDUP_REMOVED lines=12> */
.L_x_248:
[----:B------:R-:W-:Y:S05]  /*16660*/  BSYNC B1 ;  /* 0x0000000000017941 */ /* 0x000fea0003800000 */
.L_x_247:
[----:B0-----:R-:W2:Y:S01]  /*16670*/  LDL.LU R5, [R1+0x200] ;  /* 0x0002000001057983 */ /* 0x001ea20000300800 */
[----:B-----5:R-:W-:Y:S01]  /*16680*/  LOP3.LUT R4, R4, 0xff, RZ, 0xc0, !PT ;  /* 0x000000ff04047812 */ /* 0x020fe200078ec0ff */
[----:B------:R-:W-:Y:S01]  /*16690*/  BSSY B1, `(.L_x_249) ;  /* 0x000000b000017945 */ /* 0x000fe20003800000 */
[----:B------:R-:W-:Y:S02]  /*166a0*/  ISETP.LT.OR P3, PT, R0, 0xd9, !P0 ;  /* 0x000000d90000780c */ /* 0x000fe40004761670 */
[----:B------:R-:W-:-:S05]  /*166b0*/  F2FP.F16.E4M3.UNPACK_B R4, R4 ;  /* 0x00000004ff04723e */ /* 0x000fca00020006ff */
[----:B------:R-:W-:-:S05]  /*166c0*/  HADD2.F32 R4, -RZ, R4.H0_H0 ;  /* 0x20000004ff047230 */ /* 0x000fca0000004100 */
[----:B------:R-:W-:-:S04]  /*166d0*/  FMUL R4, R4, UR22 ;  /* 0x0000001604047c20 */ /* 0x000fc80008400000 */
[----:B--2---:R-:W-:-:S05]  /*166e0*/  FFMA R4, R5, UR15, R4 ;  /* 0x0000000f05047c23 */ /* 0x004fca0008000004 */
[----:B------:R-:W-:Y:S02]  /*166f0*/  F2FP.SATFINITE.E4M3.F32.PACK_AB_MERGE_C R5, RZ, R4, RZ ;  /* 0x00000004ff05723e */ /* 0x000fe400048070ff */
[----:B------:R-:W-:-:S03]  /*16700*/  PRMT R4, RZ, 0x7610, R4 ;  /* 0x00007610ff047816 */ /* 0x000fc60000000004 */
[----:B------:R0:W-:Y:S01]  /*16710*/  @!P2 STG.E.U8 desc[UR20][R26.64+0xd1], R5 ;  /* 0x0000d1051a00a986 */ /* 0x0001e2000c101114 */
[----:B------:R-:W-:Y:S05]  /*16720*/  @P3 BRA `(.L_x_250) ;  /* 0x0000000000043947 */ /* 0x000fea0003800000 */
[----:B------:R2:W5:Y:S02]  /*16730*/  LDG.E.U8 R4, desc[UR20][R32.64+0xd8] ;  /* 0x0000d81420047981 */ /* 0x000564000c1e1100 */
.L_x_250:
[----:B------:R-:W-:Y:S05]  /*16740*/  BSYNC B1 ;  /* 0x0000000000017941 */ /* 0x000fea0003800000 */
.L_x_249:
[----:B0-----:R-:W3:Y:S01]  /*16750*/  LDL.LU R5, [R1+0x204] ;  /* 0x0002040001057983 */ /* 0x001ee20000300800 */
[----:B-----5:R-:W-:Y:S01]  /*16760*/  LOP3.LUT R4, R4, 0xff, RZ, 0xc0, !PT ;  /* 0x000000ff04047812 */ /* 0x020fe200078ec0ff */
[----:B------:R-:W-:Y:S01]  /*16770*/  BSSY B1, `(.L_x_251) ;  /* 0x000000b000017945 */ /* 0x000fe20003800000 */
[----:B------:R-:W-:Y:S02]  /*16780*/  ISETP.LT.OR P2, PT, R0, 0xda, !P0 ;  /* 0x000000da0000780c */ /* 0x000fe40004741670 */
[----:B------:R-:W-:-:S05]  /*16790*/  F2FP.F16.E4M3.UNPACK_B R4, R4 ;  /* 0x00000004ff04723e */ /* 0x000fca00020006ff */
[----:B------:R-:W-:-:S05]  /*167a0*/  HADD2.F32 R4, -RZ, R4.H0_H0 ;  /* 0x20000004ff047230 */ /* 0x000fca0000004100 */
[----:B------:R-:W-:-:S04]  /*167b0*/  FMUL R4, R4, UR22 ;  /* 0x0000001604047c20 */ /* 0x000fc80008400000 */
[----:B---3--:R-:W-:-:S05]  /*167c0*/  FFMA R4, R5, UR15, R4 ;  /* 0x0000000f05047c23 */ /* 0x008fca0008000004 */
[----:B------:R-:W-:Y:S02]  /*167d0*/  F2FP.SATFINITE.E4M3.F32.PACK_AB_MERGE_C R5, RZ, R4, RZ ;  /* 0x00000004ff05723e */ /* 0x000fe400048070ff */
[----:B------:R-:W-:-:S03]  /*167e0*/  PRMT R4, RZ, 0x7610, R4 ;  /* 0x00007610ff047816 */ /* 0x000fc60000000004 */
[----:B------:R0:W-:Y:S01]  /*167f0*/  @!P3 STG.E.U8 desc[UR20][R24.64+0xd8], R5 ;  /* 0x0000d8051800b986 */ /* 0x0001e2000c101114 */
[----:B------:R-:W-:Y:S05]  /*16800*/  @P2 BRA `(.L_x_252) ;  /* 0x0000000000042947 */ /* 0x000fea0003800000 */
[----:B------:R3:W5:Y:S02]  /*16810*/  LDG.E.U8 R4, desc[UR20][R32.64+0xd9] ;  /* 0x0000d91420047981 */ /* 0x000764000c1e1100 */
.L_x_252:
[----:B------:R-:W-:Y:S05]  /*16820*/  BSYNC B1 ;  /* 0x0000000000017941 */ /* 0x000fea0003800000 */
.L_x_251:
        /* <DEDUP_REMOVED lines=13> */
.L_x_254:
[----:B------:R-:W-:Y:S05]  /*16900*/  BSYNC B1 ;  /* 0x0000000000017941 */ /* 0x000fea0003800000 */
.L_x_253:
        /* <DEDUP_REMOVED lines=13> */
.L_x_256:
[----:B------:R-:W-:Y:S05]  /*169e0*/  BSYNC B1 ;  /* 0x0000000000017941 */ /* 0x000fea0003800000 */
.L_x_255:
        /* <DEDUP_REMOVED lines=13> */
.L_x_258:
[----:B------:R-:W-:Y:S05]  /*16ac0*/  BSYNC B1 ;  /* 0x0000000000017941 */ /* 0x000fea0003800000 */
.L_x_257:
        /* <DEDUP_REMOVED lines=13> */
.L_x_260:
[----:B------:R-:W-:Y:S05]  /*16ba0*/  BSYNC B1 ;  /* 0x0000000000017941 */ /* 0x000fea0003800000 */
.L_x_259:
        /* <DEDUP_REMOVED lines=13> */
.L_x_262:
[----:B------:R-:W-:Y:S05]  /*16c80*/  BSYNC B1 ;  /* 0x0000000000017941 */ /* 0x000fea0003800000 */
.L_x_261:
        /* <DEDUP_REMOVED lines=13> */
.L_x_264:
[----:B------:R-:W-:Y:S05]  /*16d60*/  BSYNC B1 ;  /* 0x0000000000017941 */ /* 0x000fea0003800000 */
.L_x_263:
        /* <DEDUP_REMOVED lines=13> */
.L_x_266:
[----:B------:R-:W-:Y:S05]  /*16e40*/  BSYNC B1 ;  /* 0x0000000000017941 */ /* 0x000fea0003800000 */
.L_x_265:
        /* <DEDUP_REMOVED lines=13> */
.L_x_268:
[----:B------:R-:W-:Y:S05]  /*16f20*/  BSYNC B1 ;  /* 0x0000000000017941 */ /* 0x000fea0003800000 */
.L_x_267:
        /* <DEDUP_REMOVED lines=13> */
.L_x_270:
[----:B------:R-:W-:Y:S05]  /*17000*/  BSYNC B1 ;  /* 0x0000000000017941 */ /* 0x000fea0003800000 */
.L_x_269:
        /* <DEDUP_REMOVED lines=13> */
.L_x_272:
[----:B------:R-:W-:Y:S05]  /*170e0*/  BSYNC B1 ;  /* 0x0000000000017941 */ /* 0x000fea0003800000 */
.L_x_271:
        /* <DEDUP_REMOVED lines=13> */
.L_x_274:
[----:B------:R-:W-:Y:S05]  /*171c0*/  BSYNC B1 ;  /* 0x0000000000017941 */ /* 0x000fea0003800000 */
.L_x_273:
        /* <DEDUP_REMOVED lines=13> */
.L_x_276:
[----:B------:R-:W-:Y:S05]  /*172a0*/  BSYNC B1 ;  /* 0x0000000000017941 */ /* 0x000fea0003800000 */
.L_x_275:
        /* <DEDUP_REMOVED lines=13> */
.L_x_278:
[----:B------:R-:W-:Y:S05]  /*17380*/  BSYNC B1 ;  /* 0x0000000000017941 */ /* 0x000fea0003800000 */
.L_x_277:
        /* <DEDUP_REMOVED lines=13> */
.L_x_280:
[----:B------:R-:W-:Y:S05]  /*17460*/  BSYNC B1 ;  /* 0x0000000000017941 */ /* 0x000fea0003800000 */
.L_x_279:
        /* <DEDUP_REMOVED lines=13> */
.L_x_282:
[----:B------:R-:W-:Y:S05]  /*17540*/  BSYNC B1 ;  /* 0x0000000000017941 */ /* 0x000fea0003800000 */
.L_x_281:
        /* <DEDUP_REMOVED lines=13> */
.L_x_284:
[----:B------:R-:W-:Y:S05]  /*17620*/  BSYNC B1 ;  /* 0x0000000000017941 */ /* 0x000fea0003800000 */
.L_x_283:
        /* <DEDUP_REMOVED lines=13> */
.L_x_286:
[----:B------:R-:W-:Y:S05]  /*17700*/  BSYNC B1 ;  /* 0x0000000000017941 */ /* 0x000fea0003800000 */
.L_x_285:
        /* <DEDUP_REMOVED lines=13> */
.L_x_288:
[----:B------:R-:W-:Y:S05]  /*177e0*/  BSYNC B1 ;  /* 0x0000000000017941 */ /* 0x000fea0003800000 */
.L_x_287:
[----:B------:R-:W2:Y:S01]  /*177f0*/  LDL.LU R7, [R1+0x250] ;  /* 0x0002500001077983 */ /* 0x000ea20000300800 */
[----:B-----5:R-:W-:Y:S01]  /*17800*/  LOP3.LUT R4, R4, 0xff, RZ, 0xc0, !PT ;  /* 0x000000ff04047812 */ /* 0x020fe200078ec0ff */
[----:B------:R-:W-:Y:S01]  /*17810*/  BSSY B1, `(.L_x_289) ;  /* 0x0000013000017945 */ /* 0x000fe20003800000 */
[----:B0-----:R-:W-:Y:S02]  /*17820*/  IADD3 R5, P0, R35, 0x80, RZ ;  /* 0x0000008023057810 */ /* 0x001fe40007f1e0ff */
[----:B------:R-:W-:-:S03]  /*17830*/  F2FP.F16.E4M3.UNPACK_B R4, R4 ;  /* 0x00000004ff04723e */ /* 0x000fc600020006ff */
[----:B--234-:R-:W-:Y:S01]  /*17840*/  IMAD.X R2, RZ, RZ, R37, P0 ;  /* 0x000000ffff027224 */ /* 0x01cfe200000e0625 */
[----:B------:R-:W-:Y:S01]  /*17850*/  ISETP.GE.AND P0, PT, R34, 0x81, PT ;  /* 0x000000812200780c */ /* 0x000fe20003f06270 */
[----:B------:R-:W-:Y:S02]  /*17860*/  HADD2.F32 R4, -RZ, R4.H0_H0 ;  /* 0x20000004ff047230 */ /* 0x000fe40000004100 */
[----:B------:R-:W-:Y:S01]  /*17870*/  IMAD R6, R2, UR6, RZ ;  /* 0x0000000602067c24 */ /* 0x000fe2000f8e02ff */
[----:B------:R-:W-:Y:S01]  /*17880*/  ISETP.LT.OR P3, PT, R0, 0x1, !P0 ;  /* 0x000000010000780c */ /* 0x000fe20004761670 */
[----:B------:R-:W-:-:S04]  /*17890*/  IMAD.WIDE.U32 R2, R5, UR6, R38 ;  /* 0x0000000605027c25 */ /* 0x000fc8000f8e0026 */
[----:B------:R-:W-:Y:S01]  /*178a0*/  FMUL R4, R4, UR22 ;  /* 0x0000001604047c20 */ /* 0x000fe20008400000 */
[----:B------:R-:W-:Y:S01]  /*178b0*/  IMAD R5, R5, UR7, R6 ;  /* 0x0000000705057c24 */ /* 0x000fe2000f8e0206 */
[----:B------:R-:W-:-:S04]  /*178c0*/  IADD3 R2, P2, R2, UR10, RZ ;  /* 0x0000000a02027c10 */ /* 0x000fc8000ff5e0ff */
[----:B------:R-:W-:Y:S01]  /*178d0*/  IADD3.X R3, R3, UR11, R5, P2, !PT ;  /* 0x0000000b03037c10 */ /* 0x000fe200097fe405 */
[----:B------:R-:W-:-:S05]  /*178e0*/  FFMA R4, R7, UR15, R4 ;  /* 0x0000000f07047c23 */ /* 0x000fca0008000004 */
[----:B------:R-:W-:Y:S02]  /*178f0*/  F2FP.SATFINITE.E4M3.F32.PACK_AB_MERGE_C R7, RZ, R4, RZ ;  /* 0x00000004ff07723e */ /* 0x000fe400048070ff */
[----:B------:R-:W-:-:S03]  /*17900*/  PRMT R4, RZ, 0x7610, R4 ;  /* 0x00007610ff047816 */ /* 0x000fc60000000004 */
[----:B------:R0:W-:Y:S01]  /*17910*/  @!P1 STG.E.U8 desc[UR20][R26.64+0xf9], R7 ;  /* 0x0000f9071a009986 */ /* 0x0001e2000c101114 */
[----:B------:R-:W-:Y:S05]  /*17920*/  @P3 BRA `(.L_x_290) ;  /* 0x0000000000043947 */ /* 0x000fea0003800000 */
[----:B------:R2:W5:Y:S02]  /*17930*/  LDG.E.U8 R4, desc[UR20][R2.64] ;  /* 0x0000001402047981 */ /* 0x000564000c1e1100 */
.L_x_290:
[----:B------:R-:W-:Y:S05]  /*17940*/  BSYNC B1 ;  /* 0x0000000000017941 */ /* 0x000fea0003800000 */
.L_x_289:
[----:B------:R-:W3:Y:S01]  /*17950*/  LDL.LU R5, [R1+0x254] ;  /* 0x0002540001057983 */ /* 0x000ee20000300800 */
        /* <DEDUP_REMOVED lines=12> */
.L_x_292:
[----:B------:R-:W-:Y:S05]  /*17a20*/  BSYNC B1 ;  /* 0x0000000000017941 */ /* 0x000fea0003800000 */
.L_x_291:
[----:B---3--:R-:W3:Y:S01]  /*17a30*/  LDL.LU R5, [R1+0x258] ;  /* 0x0002580001057983 */ /* 0x008ee20000300800 */
[----:B-----5:R-:W-:Y:S01]  /*17a40*/  LOP3.LUT R4, R4, 0xff, RZ, 0xc0, !PT ;  /* 0x000000ff04047812 */ /* 0x020fe200078ec0ff */
[----:B------:R-:W-:Y:S01]  /*17a50*/  BSSY B1, `(.L_x_293) ;  /* 0x0000013000017945 */ /* 0x000fe20003800000 */
[----:B------:R-:W-:Y:S02]  /*17a60*/  IADD3 R35, P1, R35, 0x88, RZ ;  /* 0x0000008823237810 */ /* 0x000fe40007f3e0ff */
[----:B------:R-:W-:Y:S02]  /*17a70*/  F2FP.F16.E4M3.UNPACK_B R4, R4 ;  /* 0x00000004ff04723e */ /* 0x000fe400020006ff */
[----:B------:R-:W-:Y:S01]  /*17a80*/  PRMT R6, RZ, 0x7610, R6 ;  /* 0x00007610ff067816 */ /* 0x000fe20000000006 */
[----:B------:R-:W-:Y:S01]  /*17a90*/  IMAD.X R36, RZ, RZ, R37, P1 ;  /* 0x000000ffff247224 */ /* 0x000fe200008e0625 */
[----:B------:R-:W-:Y:S01]  /*17aa0*/  ISETP.GE.AND P1, PT, R34, 0x89, PT ;  /* 0x000000892200780c */ /* 0x000fe20003f26270 */
[----:B------:R-:W-:-:S02]  /*17ab0*/  HADD2.F32 R4, -RZ, R4.H0_H0 ;  /* 0x20000004ff047230 */ /* 0x000fc40000004100 */
[----:B------:R-:W-:Y:S01]  /*17ac0*/  IMAD R36, R36, UR6, RZ ;  /* 0x0000000624247c24 */ /* 0x000fe2000f8e02ff */
[----:B------:R-:W-:Y:S01]  /*17ad0*/  ISETP.LT.OR P5, PT, R0, 0x1, !P1 ;  /* 0x000000010000780c */ /* 0x000fe20004fa1670 */
[----:B------:R-:W-:-:S04]  /*17ae0*/  IMAD.WIDE.U32 R38, R35, UR6, R38 ;  /* 0x0000000623267c25 */ /* 0x000fc8000f8e0026 */
[----:B------:R-:W-:Y:S01]  /*17af0*/  FMUL R4, R4, UR22 ;  /* 0x0000001604047c20 */ /* 0x000fe20008400000 */
[----:B------:R-:W-:-:S03]  /*17b00*/  IMAD R35, R35, UR7, R36 ;  /* 0x0000000723237c24 */ /* 0x000fc6000f8e0224 */
[----:B---3--:R-:W-:Y:S01]  /*17b10*/  FFMA R5, R5, UR15, R4 ;  /* 0x0000000f05057c23 */ /* 0x008fe20008000004 */
[----:B------:R-:W-:-:S04]  /*17b20*/  IADD3 R4, P3, R38, UR10, RZ ;  /* 0x0000000a26047c10 */ /* 0x000fc8000ff7e0ff */
[----:B0-----:R-:W-:Y:S02]  /*17b30*/  F2FP.SATFINITE.E4M3.F32.PACK_AB_MERGE_C R7, RZ, R5, RZ ;  /* 0x00000005ff07723e */ /* 0x001fe400048070ff */
[----:B------:R-:W-:-:S03]  /*17b40*/  IADD3.X R5, R39, UR11, R35, P3, !PT ;  /* 0x0000000b27057c10 */ /* 0x000fc60009ffe423 */
[----:B------:R0:W-:Y:S01]  /*17b50*/  @!P2 STG.E.U8 desc[UR20][R30.64+0x1], R7 ;  /* 0x000001071e00a986 */ /* 0x0001e2000c101114 */
[----:B------:R-:W-:Y:S05]  /*17b60*/  @P5 BRA `(.L_x_294) ;  /* 0x0000000000045947 */ /* 0x000fea0003800000 */
[----:B------:R3:W5:Y:S02]  /*17b70*/  LDG.E.U8 R6, desc[UR20][R4.64] ;  /* 0x0000001404067981 */ /* 0x000764000c1e1100 */
.L_x_294:
[----:B------:R-:W-:Y:S05]  /*17b80*/  BSYNC B1 ;  /* 0x0000000000017941 */ /* 0x000fea0003800000 */
.L_x_293:
        /* <DEDUP_REMOVED lines=13> */
.L_x_296:
[----:B------:R-:W-:Y:S05]  /*17c60*/  BSYNC B1 ;  /* 0x0000000000017941 */ /* 0x000fea0003800000 */
.L_x_295:
        /* <DEDUP_REMOVED lines=13> */
.L_x_298:
[----:B------:R-:W-:Y:S05]  /*17d40*/  BSYNC B1 ;  /* 0x0000000000017941 */ /* 0x000fea0003800000 */
.L_x_297:
        /* <DEDUP_REMOVED lines=13> */
.L_x_300:
[----:B------:R-:W-:Y:S05]  /*17e20*/  BSYNC B1 ;  /* 0x0000000000017941 */ /* 0x000fea0003800000 */
.L_x_299:
        /* <DEDUP_REMOVED lines=13> */
.L_x_302:
[----:B------:R-:W-:Y:S05]  /*17f00*/  BSYNC B1 ;  /* 0x0000000000017941 */ /* 0x000fea0003800000 */
.L_x_301:
        /* <DEDUP_REMOVED lines=13> */
.L_x_304:
[----:B------:R-:W-:Y:S05]  /*17fe0*/  BSYNC B1 ;  /* 0x0000000000017941 */ /* 0x000fea0003800000 */
.L_x_303:
        /* <DEDUP_REMOVED lines=13> */
.L_x_306:
[----:B------:R-:W-:Y:S05]  /*180c0*/  BSYNC B1 ;  /* 0x0000000000017941 */ /* 0x000fea0003800000 */
.L_x_305:
        /* <DEDUP_REMOVED lines=13> */
.L_x_308:
[----:B------:R-:W-:Y:S05]  /*181a0*/  BSYNC B1 ;  /* 0x0000000000017941 */ /* 0x000fea0003800000 */
.L_x_307:
        /* <DEDUP_REMOVED lines=13> */
.L_x_310:
[----:B------:R-:W-:Y:S05]  /*18280*/  BSYNC B1 ;  /* 0x0000000000017941 */ /* 0x000fea0003800000 */
.L_x_309:
        /* <DEDUP_REMOVED lines=13> */
.L_x_312:
[----:B------:R-:W-:Y:S05]  /*18360*/  BSYNC B1 ;  /* 0x0000000000017941 */ /* 0x000fea0003800000 */
.L_x_311:
        /* <DEDUP_REMOVED lines=13> */
.L_x_314:
[----:B------:R-:W-:Y:S05]  /*18440*/  BSYNC B1 ;  /* 0x0000000000017941 */ /* 0x000fea0003800000 */
.L_x_313:
        /* <DEDUP_REMOVED lines=13> */
.L_x_316:
[----:B------:R-:W-:Y:S05]  /*18520*/  BSYNC B1 ;  /* 0x0000000000017941 */ /* 0x000fea0003800000 */
.L_x_315:
        /* <DEDUP_REMOVED lines=13> */
.L_x_318:
[----:B------:R-:W-:Y:S05]  /*18600*/  BSYNC B1 ;  /* 0x0000000000017941 */ /* 0x000fea0003800000 */
.L_x_317:
        /* <DEDUP_REMOVED lines=13> */
.L_x_320:
[----:B------:R-:W-:Y:S05]  /*186e0*/  BSYNC B1 ;  /* 0x0000000000017941 */ /* 0x000fea0003800000 */
.L_x_319:
        /* <DEDUP_REMOVED lines=13> */
.L_x_322:
[----:B------:R-:W-:Y:S05]  /*187c0*/  BSYNC B1 ;  /* 0x0000000000017941 */ /* 0x000fea0003800000 */
.L_x_321:
        /* <DEDUP_REMOVED lines=13> */
.L_x_324:
[----:B------:R-:W-:Y:S05]  /*188a0*/  BSYNC B1 ;  /* 0x0000000000017941 */ /* 0x000fea0003800000 */
.L_x_323:
        /* <DEDUP_REMOVED lines=13> */
.L_x_326:
[----:B------:R-:W-:Y:S05]  /*18980*/  BSYNC B1 ;  /* 0x0000000000017941 */ /* 0x000fea0003800000 */
.L_x_325:
        /* <DEDUP_REMOVED lines=13> */
.L_x_328:
[----:B------:R-:W-:Y:S05]  /*18a60*/  BSYNC B1 ;  /* 0x0000000000017941 */ /* 0x000fea0003800000 */
.L_x_327:
        /* <DEDUP_REMOVED lines=13> */
.L_x_330:
[----:B------:R-:W-:Y:S05]  /*18b40*/  BSYNC B1 ;  /* 0x0000000000017941 */ /* 0x000fea0003800000 */
.L_x_329:
        /* <DEDUP_REMOVED lines=13> */
.L_x_332:
[----:B------:R-:W-:Y:S05]  /*18c20*/  BSYNC B1 ;  /* 0x0000000000017941 */ /* 0x000fea0003800000 */
.L_x_331:
        /* <DEDUP_REMOVED lines=13> */
.L_x_334:
[----:B------:R-:W-:Y:S05]  /*18d00*/  BSYNC B1 ;  /* 0x0000000000017941 */ /* 0x000fea0003800000 */
.L_x_333:
        /* <DEDUP_REMOVED lines=13> */
.L_x_336:
[----:B------:R-:W-:Y:S05]  /*18de0*/  BSYNC B1 ;  /* 0x0000000000017941 */ /* 0x000fea0003800000 */
.L_x_335:
        /* <DEDUP_REMOVED lines=13> */
.L_x_338:
[----:B------:R-:W-:Y:S05]  /*18ec0*/  BSYNC B1 ;  /* 0x0000000000017941 */ /* 0x000fea0003800000 */
.L_x_337:
        /* <DEDUP_REMOVED lines=13> */
.L_x_340:
[----:B------:R-:W-:Y:S05]  /*18fa0*/  BSYNC B1 ;  /* 0x0000000000017941 */ /* 0x000fea0003800000 */
.L_x_339:
        /* <DEDUP_REMOVED lines=13> */
.L_x_342:
[----:B------:R-:W-:Y:S05]  /*19080*/  BSYNC B1 ;  /* 0x0000000000017941 */ /* 0x000fea0003800000 */
.L_x_341:
        /* <DEDUP_REMOVED lines=13> */
.L_x_344:
[----:B------:R-:W-:Y:S05]  /*19160*/  BSYNC B1 ;  /* 0x0000000000017941 */ /* 0x000fea0003800000 */
.L_x_343:
        /* <DEDUP_REMOVED lines=13> */
.L_x_346:
[----:B------:R-:W-:Y:S05]  /*19240*/  BSYNC B1 ;  /* 0x0000000000017941 */ /* 0x000fea0003800000 */
.L_x_345:
        /* <DEDUP_REMOVED lines=13> */
.L_x_348:
[----:B------:R-:W-:Y:S05]  /*19320*/  BSYNC B1 ;  /* 0x0000000000017941 */ /* 0x000fea0003800000 */
.L_x_347:
        /* <DEDUP_REMOVED lines=13> */
.L_x_350:
[----:B------:R-:W-:Y:S05]  /*19400*/  BSYNC B1 ;  /* 0x0000000000017941 */ /* 0x000fea0003800000 */
.L_x_349:
        /* <DEDUP_REMOVED lines=13> */
.L_x_352:
[----:B------:R-:W-:Y:S05]  /*194e0*/  BSYNC B1 ;  /* 0x0000000000017941 */ /* 0x000fea0003800000 */
.L_x_351:
        /* <DEDUP_REMOVED lines=13> */
.L_x_354:
[----:B------:R-:W-:Y:S05]  /*195c0*/  BSYNC B1 ;  /* 0x0000000000017941 */ /* 0x000fea0003800000 */
.L_x_353:
        /* <DEDUP_REMOVED lines=13> */
.L_x_356:
[----:B------:R-:W-:Y:S05]  /*196a0*/  BSYNC B1 ;  /* 0x0000000000017941 */ /* 0x000fea0003800000 */
.L_x_355:
        /* <DEDUP_REMOVED lines=13> */
.L_x_358:
[----:B------:R-:W-:Y:S05]  /*19780*/  BSYNC B1 ;  /* 0x0000000000017941 */ /* 0x000fea0003800000 */
.L_x_357:
        /* <DEDUP_REMOVED lines=13> */
.L_x_360:
[----:B------:R-:W-:Y:S05]  /*19860*/  BSYNC B1 ;  /* 0x0000000000017941 */ /* 0x000fea0003800000 */
.L_x_359:
        /* <DEDUP_REMOVED lines=13> */
.L_x_362:
[----:B------:R-:W-:Y:S05]  /*19940*/  BSYNC B1 ;  /* 0x0000000000017941 */ /* 0x000fea0003800000 */
.L_x_361:
        /* <DEDUP_REMOVED lines=13> */
.L_x_364:
[----:B------:R-:W-:Y:S05]  /*19a20*/  BSYNC B1 ;  /* 0x0000000000017941 */ /* 0x000fea0003800000 */
.L_x_363:
        /* <DEDUP_REMOVED lines=13> */
.L_x_366:
[----:B------:R-:W-:Y:S05]  /*19b00*/  BSYNC B1 ;  /* 0x0000000000017941 */ /* 0x000fea0003800000 */
.L_x_365:
        /* <DEDUP_REMOVED lines=13> */
.L_x_368:
[----:B------:R-:W-:Y:S05]  /*19be0*/  BSYNC B1 ;  /* 0x0000000000017941 */ /* 0x000fea0003800000 */
.L_x_367:
        /* <DEDUP_REMOVED lines=13> */
.L_x_370:
[----:B------:R-:W-:Y:S05]  /*19cc0*/  BSYNC B1 ;  /* 0x0000000000017941 */ /* 0x000fea0003800000 */
.L_x_369:
        /* <DEDUP_REMOVED lines=13> */
.L_x_372:
[----:B------:R-:W-:Y:S05]  /*19da0*/  BSYNC B1 ;  /* 0x0000000000017941 */ /* 0x000fea0003800000 */
.L_x_371:
        /* <DEDUP_REMOVED lines=13> */
.L_x_374:
[----:B------:R-:W-:Y:S05]  /*19e80*/  BSYNC B1 ;  /* 0x0000000000017941 */ /* 0x000fea0003800000 */
.L_x_373:
        /* <DEDUP_REMOVED lines=13> */
.L_x_376:
[----:B------:R-:W-:Y:S05]  /*19f60*/  BSYNC B1 ;  /* 0x0000000000017941 */ /* 0x000fea0003800000 */
.L_x_375:
        /* <DEDUP_REMOVED lines=13> */
.L_x_378:
[----:B------:R-:W-:Y:S05]  /*1a040*/  BSYNC B1 ;  /* 0x0000000000017941 */ /* 0x000fea0003800000 */
.L_x_377:
        /* <DEDUP_REMOVED lines=13> */
.L_x_380:
[----:B------:R-:W-:Y:S05]  /*1a120*/  BSYNC B1 ;  /* 0x0000000000017941 */ /* 0x000fea0003800000 */
.L_x_379:
        /* <DEDUP_REMOVED lines=13> */
.L_x_382:
[----:B------:R-:W-:Y:S05]  /*1a200*/  BSYNC B1 ;  /* 0x0000000000017941 */ /* 0x000fea0003800000 */
.L_x_381:
        /* <DEDUP_REMOVED lines=13> */
.L_x_384:
[----:B------:R-:W-:Y:S05]  /*1a2e0*/  BSYNC B1 ;  /* 0x0000000000017941 */ /* 0x000fea0003800000 */
.L_x_383:
        /* <DEDUP_REMOVED lines=13> */
.L_x_386:
[----:B------:R-:W-:Y:S05]  /*1a3c0*/  BSYNC B1 ;  /* 0x0000000000017941 */ /* 0x000fea0003800000 */
.L_x_385:
        /* <DEDUP_REMOVED lines=13> */
.L_x_388:
[----:B------:R-:W-:Y:S05]  /*1a4a0*/  BSYNC B1 ;  /* 0x0000000000017941 */ /* 0x000fea0003800000 */
.L_x_387:
        /* <DEDUP_REMOVED lines=13> */
.L_x_390:
[----:B------:R-:W-:Y:S05]  /*1a580*/  BSYNC B1 ;  /* 0x0000000000017941 */ /* 0x000fea0003800000 */
.L_x_389:
        /* <DEDUP_REMOVED lines=13> */
.L_x_392:
[----:B------:R-:W-:Y:S05]  /*1a660*/  BSYNC B1 ;  /* 0x0000000000017941 */ /* 0x000fea0003800000 */
.L_x_391:
        /* <DEDUP_REMOVED lines=13> */
.L_x_394:
[----:B------:R-:W-:Y:S05]  /*1a740*/  BSYNC B1 ;  /* 0x0000000000017941 */ /* 0x000fea0003800000 */
.L_x_393:
        /* <DEDUP_REMOVED lines=13> */
.L_x_396:
[----:B------:R-:W-:Y:S05]  /*1a820*/  BSYNC B1 ;  /* 0x0000000000017941 */ /* 0x000fea0003800000 */
.L_x_395:
        /* <DEDUP_REMOVED lines=13> */
.L_x_398:
[----:B------:R-:W-:Y:S05]  /*1a900*/  BSYNC B1 ;  /* 0x0000000000017941 */ /* 0x000fea0003800000 */
.L_x_397:
        /* <DEDUP_REMOVED lines=13> */
.L_x_400:
[----:B------:R-:W-:Y:S05]  /*1a9e0*/  BSYNC B1 ;  /* 0x0000000000017941 */ /* 0x000fea0003800000 */
.L_x_399:
        /* <DEDUP_REMOVED lines=13> */
.L_x_402:
[----:B------:R-:W-:Y:S05]  /*1aac0*/  BSYNC B1 ;  /* 0x0000000000017941 */ /* 0x000fea0003800000 */
.L_x_401:
        /* <DEDUP_REMOVED lines=13> */
.L_x_404:
[----:B------:R-:W-:Y:S05]  /*1aba0*/  BSYNC B1 ;  /* 0x0000000000017941 */ /* 0x000fea0003800000 */
.L_x_403:
        /* <DEDUP_REMOVED lines=13> */
.L_x_406:
[----:B------:R-:W-:Y:S05]  /*1ac80*/  BSYNC B1 ;  /* 0x0000000000017941 */ /* 0x000fea0003800000 */
.L_x_405:
        /* <DEDUP_REMOVED lines=13> */
.L_x_408:
[----:B------:R-:W-:Y:S05]  /*1ad60*/  BSYNC B1 ;  /* 0x0000000000017941 */ /* 0x000fea0003800000 */
.L_x_407:
        /* <DEDUP_REMOVED lines=13> */
.L_x_410:
[----:B------:R-:W-:Y:S05]  /*1ae40*/  BSYNC B1 ;  /* 0x0000000000017941 */ /* 0x000fea0003800000 */
.L_x_409:
        /* <DEDUP_REMOVED lines=13> */
.L_x_412:
[----:B------:R-:W-:Y:S05]  /*1af20*/  BSYNC B1 ;  /* 0x0000000000017941 */ /* 0x000fea0003800000 */
.L_x_411:
        /* <DEDUP_REMOVED lines=13> */
.L_x_414:
[----:B------:R-:W-:Y:S05]  /*1b000*/  BSYNC B1 ;  /* 0x0000000000017941 */ /* 0x000fea0003800000 */
.L_x_413:
        /* <DEDUP_REMOVED lines=13> */
.L_x_416:
[----:B------:R-:W-:Y:S05]  /*1b0e0*/  BSYNC B1 ;  /* 0x0000000000017941 */ /* 0x000fea0003800000 */
.L_x_415:
        /* <DEDUP_REMOVED lines=13> */
.L_x_418:
[----:B------:R-:W-:Y:S05]  /*1b1c0*/  BSYNC B1 ;  /* 0x0000000000017941 */ /* 0x000fea0003800000 */
.L_x_417:
        /* <DEDUP_REMOVED lines=13> */
.L_x_420:
[----:B------:R-:W-:Y:S05]  /*1b2a0*/  BSYNC B1 ;  /* 0x0000000000017941 */ /* 0x000fea0003800000 */
.L_x_419:
        /* <DEDUP_REMOVED lines=13> */
.L_x_422:
[----:B------:R-:W-:Y:S05]  /*1b380*/  BSYNC B1 ;  /* 0x0000000000017941 */ /* 0x000fea0003800000 */
.L_x_421:
        /* <DEDUP_REMOVED lines=13> */
.L_x_424:
[----:B------:R-:W-:Y:S05]  /*1b460*/  BSYNC B1 ;  /* 0x0000000000017941 */ /* 0x000fea0003800000 */
.L_x_423:
        /* <DEDUP_REMOVED lines=13> */
.L_x_426:
[----:B------:R-:W-:Y:S05]  /*1b540*/  BSYNC B1 ;  /* 0x0000000000017941 */ /* 0x000fea0003800000 */
.L_x_425:
        /* <DEDUP_REMOVED lines=13> */
.L_x_428:
[----:B------:R-:W-:Y:S05]  /*1b620*/  BSYNC B1 ;  /* 0x0000000000017941 */ /* 0x000fea0003800000 */
.L_x_427:
        /* <DEDUP_REMOVED lines=13> */
.L_x_430:
[----:B------:R-:W-:Y:S05]  /*1b700*/  BSYNC B1 ;  /* 0x0000000000017941 */ /* 0x000fea0003800000 */
.L_x_429:
        /* <DEDUP_REMOVED lines=13> */
.L_x_432:
[----:B------:R-:W-:Y:S05]  /*1b7e0*/  BSYNC B1 ;  /* 0x0000000000017941 */ /* 0x000fea0003800000 */
.L_x_431:
        /* <DEDUP_REMOVED lines=13> */
.L_x_434:
[----:B------:R-:W-:Y:S05]  /*1b8c0*/  BSYNC B1 ;  /* 0x0000000000017941 */ /* 0x000fea0003800000 */
.L_x_433:
        /* <DEDUP_REMOVED lines=13> */
.L_x_436:
[----:B------:R-:W-:Y:S05]  /*1b9a0*/  BSYNC B1 ;  /* 0x0000000000017941 */ /* 0x000fea0003800000 */
.L_x_435:
        /* <DEDUP_REMOVED lines=13> */
.L_x_438:
[----:B------:R-:W-:Y:S05]  /*1ba80*/  BSYNC B1 ;  /* 0x0000000000017941 */ /* 0x000fea0003800000 */
.L_x_437:
        /* <DEDUP_REMOVED lines=13> */
.L_x_440:
[----:B------:R-:W-:Y:S05]  /*1bb60*/  BSYNC B1 ;  /* 0x0000000000017941 */ /* 0x000fea0003800000 */
.L_x_439:
        /* <DEDUP_REMOVED lines=13> */
.L_x_442:
[----:B------:R-:W-:Y:S05]  /*1bc40*/  BSYNC B1 ;  /* 0x0000000000017941 */ /* 0x000fea0003800000 */
.L_x_441:
        /* <DEDUP_REMOVED lines=13> */
.L_x_444:
[----:B------:R-:W-:Y:S05]  /*1bd20*/  BSYNC B1 ;  /* 0x0000000000017941 */ /* 0x000fea0003800000 */
.L_x_443:
        /* <DEDUP_REMOVED lines=13> */
.L_x_446:
[----:B------:R-:W-:Y:S05]  /*1be00*/  BSYNC B1 ;  /* 0x0000000000017941 */ /* 0x000fea0003800000 */
.L_x_445:
        /* <DEDUP_REMOVED lines=13> */
.L_x_448:
[----:B------:R-:W-:Y:S05]  /*1bee0*/  BSYNC B1 ;  /* 0x0000000000017941 */ /* 0x000fea0003800000 */
.L_x_447:
        /* <DEDUP_REMOVED lines=13> */
.L_x_450:
[----:B------:R-:W-:Y:S05]  /*1bfc0*/  BSYNC B1 ;  /* 0x0000000000017941 */ /* 0x000fea0003800000 */
.L_x_449:
        /* <DEDUP_REMOVED lines=13> */
.L_x_452:
[----:B------:R-:W-:Y:S05]  /*1c0a0*/  BSYNC B1 ;  /* 0x0000000000017941 */ /* 0x000fea0003800000 */
.L_x_451:
        /* <DEDUP_REMOVED lines=13> */
.L_x_454:
[----:B------:R-:W-:Y:S05]  /*1c180*/  BSYNC B1 ;  /* 0x0000000000017941 */ /* 0x000fea0003800000 */
.L_x_453:
        /* <DEDUP_REMOVED lines=13> */
.L_x_456:
[----:B------:R-:W-:Y:S05]  /*1c260*/  BSYNC B1 ;  /* 0x0000000000017941 */ /* 0x000fea0003800000 */
.L_x_455:
        /* <DEDUP_REMOVED lines=13> */
.L_x_458:
[----:B------:R-:W-:Y:S05]  /*1c340*/  BSYNC B1 ;  /* 0x0000000000017941 */ /* 0x000fea0003800000 */
.L_x_457:
        /* <DEDUP_REMOVED lines=13> */
.L_x_460:
[----:B------:R-:W-:Y:S05]  /*1c420*/  BSYNC B1 ;  /* 0x0000000000017941 */ /* 0x000fea0003800000 */
.L_x_459:
        /* <DEDUP_REMOVED lines=13> */
.L_x_462:
[----:B------:R-:W-:Y:S05]  /*1c500*/  BSYNC B1 ;  /* 0x0000000000017941 */ /* 0x000fea0003800000 */
.L_x_461:
        /* <DEDUP_REMOVED lines=13> */
.L_x_464:
[----:B------:R-:W-:Y:S05]  /*1c5e0*/  BSYNC B1 ;  /* 0x0000000000017941 */ /* 0x000fea0003800000 */
.L_x_463:
        /* <DEDUP_REMOVED lines=13> */
.L_x_466:
[----:B------:R-:W-:Y:S05]  /*1c6c0*/  BSYNC B1 ;  /* 0x0000000000017941 */ /* 0x000fea0003800000 */
.L_x_465:
        /* <DEDUP_REMOVED lines=13> */
.L_x_468:
[----:B------:R-:W-:Y:S05]  /*1c7a0*/  BSYNC B1 ;  /* 0x0000000000017941 */ /* 0x000fea0003800000 */
.L_x_467:
        /* <DEDUP_REMOVED lines=13> */
.L_x_470:
[----:B------:R-:W-:Y:S05]  /*1c880*/  BSYNC B1 ;  /* 0x0000000000017941 */ /* 0x000fea0003800000 */
.L_x_469:
        /* <DEDUP_REMOVED lines=13> */
.L_x_472:
[----:B------:R-:W-:Y:S05]  /*1c960*/  BSYNC B1 ;  /* 0x0000000000017941 */ /* 0x000fea0003800000 */
.L_x_471:
        /* <DEDUP_REMOVED lines=13> */
.L_x_474:
[----:B------:R-:W-:Y:S05]  /*1ca40*/  BSYNC B1 ;  /* 0x0000000000017941 */ /* 0x000fea0003800000 */
.L_x_473:
        /* <DEDUP_REMOVED lines=13> */
.L_x_476:
[----:B------:R-:W-:Y:S05]  /*1cb20*/  BSYNC B1 ;  /* 0x0000000000017941 */ /* 0x000fea0003800000 */
.L_x_475:
        /* <DEDUP_REMOVED lines=13> */
.L_x_478:
[----:B------:R-:W-:Y:S05]  /*1cc00*/  BSYNC B1 ;  /* 0x0000000000017941 */ /* 0x000fea0003800000 */
.L_x_477:
        /* <DEDUP_REMOVED lines=13> */
.L_x_480:
[----:B------:R-:W-:Y:S05]  /*1cce0*/  BSYNC B1 ;  /* 0x0000000000017941 */ /* 0x000fea0003800000 */
.L_x_479:
        /* <DEDUP_REMOVED lines=13> */
.L_x_482:
[----:B------:R-:W-:Y:S05]  /*1cdc0*/  BSYNC B1 ;  /* 0x0000000000017941 */ /* 0x000fea0003800000 */
.L_x_481:
        /* <DEDUP_REMOVED lines=13> */
.L_x_484:
[----:B------:R-:W-:Y:S05]  /*1cea0*/  BSYNC B1 ;  /* 0x0000000000017941 */ /* 0x000fea0003800000 */
.L_x_483:
        /* <DEDUP_REMOVED lines=13> */
.L_x_486:
[----:B------:R-:W-:Y:S05]  /*1cf80*/  BSYNC B1 ;  /* 0x0000000000017941 */ /* 0x000fea0003800000 */
.L_x_485:
        /* <DEDUP_REMOVED lines=13> */
.L_x_488:
[----:B------:R-:W-:Y:S05]  /*1d060*/  BSYNC B1 ;  /* 0x0000000000017941 */ /* 0x000fea0003800000 */
.L_x_487:
        /* <DEDUP_REMOVED lines=13> */
.L_x_490:
[----:B------:R-:W-:Y:S05]  /*1d140*/  BSYNC B1 ;  /* 0x0000000000017941 */ /* 0x000fea0003800000 */
.L_x_489:
        /* <DEDUP_REMOVED lines=13> */
.L_x_492:
[----:B------:R-:W-:Y:S05]  /*1d220*/  BSYNC B1 ;  /* 0x0000000000017941 */ /* 0x000fea0003800000 */
.L_x_491:
        /* <DEDUP_REMOVED lines=13> */
.L_x_494:
[----:B------:R-:W-:Y:S05]  /*1d300*/  BSYNC B1 ;  /* 0x0000000000017941 */ /* 0x000fea0003800000 */
.L_x_493:
        /* <DEDUP_REMOVED lines=13> */
.L_x_496:
[----:B------:R-:W-:Y:S05]  /*1d3e0*/  BSYNC B1 ;  /* 0x0000000000017941 */ /* 0x000fea0003800000 */
.L_x_495:
        /* <DEDUP_REMOVED lines=13> */
.L_x_498:
[----:B------:R-:W-:Y:S05]  /*1d4c0*/  BSYNC B1 ;  /* 0x0000000000017941 */ /* 0x000fea0003800000 */
.L_x_497:
        /* <DEDUP_REMOVED lines=13> */
.L_x_500:
[----:B------:R-:W-:Y:S05]  /*1d5a0*/  BSYNC B1 ;  /* 0x0000000000017941 */ /* 0x000fea0003800000 */
.L_x_499:
        /* <DEDUP_REMOVED lines=13> */
.L_x_502:
[----:B------:R-:W-:Y:S05]  /*1d680*/  BSYNC B1 ;  /* 0x0000000000017941 */ /* 0x000fea0003800000 */
.L_x_501:
        /* <DEDUP_REMOVED lines=13> */
.L_x_504:
[----:B------:R-:W-:Y:S05]  /*1d760*/  BSYNC B1 ;  /* 0x0000000000017941 */ /* 0x000fea0003800000 */
.L_x_503:
        /* <DEDUP_REMOVED lines=13> */
.L_x_506:
[----:B------:R-:W-:Y:S05]  /*1d840*/  BSYNC B1 ;  /* 0x0000000000017941 */ /* 0x000fea0003800000 */
.L_x_505:
        /* <DEDUP_REMOVED lines=13> */
.L_x_508:
[----:B------:R-:W-:Y:S05]  /*1d920*/  BSYNC B1 ;  /* 0x0000000000017941 */ /* 0x000fea0003800000 */
.L_x_507:
        /* <DEDUP_REMOVED lines=13> */
.L_x_510:
[----:B------:R-:W-:Y:S05]  /*1da00*/  BSYNC B1 ;  /* 0x0000000000017941 */ /* 0x000fea0003800000 */
.L_x_509:
        /* <DEDUP_REMOVED lines=13> */
.L_x_512:
[----:B------:R-:W-:Y:S05]  /*1dae0*/  BSYNC B1 ;  /* 0x0000000000017941 */ /* 0x000fea0003800000 */
.L_x_511:
        /* <DEDUP_REMOVED lines=13> */
.L_x_514:
[----:B------:R-:W-:Y:S05]  /*1dbc0*/  BSYNC B1 ;  /* 0x0000000000017941 */ /* 0x000fea0003800000 */
.L_x_513:
        /* <DEDUP_REMOVED lines=13> */
.L_x_516:
[----:B------:R-:W-:Y:S05]  /*1dca0*/  BSYNC B1 ;  /* 0x0000000000017941 */ /* 0x000fea0003800000 */
.L_x_515:
        /* <DEDUP_REMOVED lines=13> */
.L_x_518:
[----:B------:R-:W-:Y:S05]  /*1dd80*/  BSYNC B1 ;  /* 0x0000000000017941 */ /* 0x000fea0003800000 */
.L_x_517:
        /* <DEDUP_REMOVED lines=13> */
.L_x_520:
[----:B------:R-:W-:Y:S05]  /*1de60*/  BSYNC B1 ;  /* 0x0000000000017941 */ /* 0x000fea0003800000 */
.L_x_519:
        /* <DEDUP_REMOVED lines=13> */
.L_x_522:
[----:B------:R-:W-:Y:S05]  /*1df40*/  BSYNC B1 ;  /* 0x0000000000017941 */ /* 0x000fea0003800000 */
.L_x_521:
        /* <DEDUP_REMOVED lines=13> */
.L_x_524:
[----:B------:R-:W-:Y:S05]  /*1e020*/  BSYNC B1 ;  /* 0x0000000000017941 */ /* 0x000fea0003800000 */
.L_x_523:
        /* <DEDUP_REMOVED lines=13> */
.L_x_526:
[----:B------:R-:W-:Y:S05]  /*1e100*/  BSYNC B1 ;  /* 0x0000000000017941 */ /* 0x000fea0003800000 */
.L_x_525:
        /* <DEDUP_REMOVED lines=13> */
.L_x_528:
[----:B------:R-:W-:Y:S05]  /*1e1e0*/  BSYNC B1 ;  /* 0x0000000000017941 */ /* 0x000fea0003800000 */
.L_x_527:
        /* <DEDUP_REMOVED lines=13> */
.L_x_530:
[----:B------:R-:W-:Y:S05]  /*1e2c0*/  BSYNC B1 ;  /* 0x0000000000017941 */ /* 0x000fea0003800000 */
.L_x_529:
        /* <DEDUP_REMOVED lines=13> */
.L_x_532:
[----:B------:R-:W-:Y:S05]  /*1e3a0*/  BSYNC B1 ;  /* 0x0000000000017941 */ /* 0x000fea0003800000 */
.L_x_531:
        /* <DEDUP_REMOVED lines=13> */
.L_x_534:
[----:B------:R-:W-:Y:S05]  /*1e480*/  BSYNC B1 ;  /* 0x0000000000017941 */ /* 0x000fea0003800000 */
.L_x_533:
        /* <DEDUP_REMOVED lines=13> */
.L_x_536:
[----:B------:R-:W-:Y:S05]  /*1e560*/  BSYNC B1 ;  /* 0x0000000000017941 */ /* 0x000fea0003800000 */
.L_x_535:
        /* <DEDUP_REMOVED lines=13> */
.L_x_538:
[----:B------:R-:W-:Y:S05]  /*1e640*/  BSYNC B1 ;  /* 0x0000000000017941 */ /* 0x000fea0003800000 */
.L_x_537:
        /* <DEDUP_REMOVED lines=13> */
.L_x_540:
[----:B------:R-:W-:Y:S05]  /*1e720*/  BSYNC B1 ;  /* 0x0000000000017941 */ /* 0x000fea0003800000 */
.L_x_539:
[----:B--234-:R-:W2:Y:S01]  /*1e730*/  LDL.LU R3, [R1+0x448] ;  /* 0x0004480001037983 */ /* 0x01cea20000300800 */
[----:B-----5:R-:W-:Y:S01]  /*1e740*/  LOP3.LUT R6, R6, 0xff, RZ, 0xc0, !PT ;  /* 0x000000ff06067812 */ /* 0x020fe200078ec0ff */
[----:B------:R-:W-:Y:S01]  /*1e750*/  BSSY B1, `(.L_x_541) ;  /* 0x000000b000017945 */ /* 0x000fe20003800000 */
[----:B------:R-:W-:Y:S02]  /*1e760*/  ISETP.LT.OR P2, PT, R0, 0xf9, !P1 ;  /* 0x000000f90000780c */ /* 0x000fe40004f41670 */
[----:B------:R-:W-:Y:S02]  /*1e770*/  F2FP.F16.E4M3.UNPACK_B R6, R6 ;  /* 0x00000006ff06723e */ /* 0x000fe400020006ff */
[----:B------:R-:W-:-:S03]  /*1e780*/  PRMT R2, RZ, 0x7610, R2 ;  /* 0x00007610ff027816 */ /* 0x000fc60000000002 */
[----:B------:R-:W-:-:S05]  /*1e790*/  HADD2.F32 R6, -RZ, R6.H0_H0 ;  /* 0x20000006ff067230 */ /* 0x000fca0000004100 */
[----:B------:R-:W-:-:S04]  /*1e7a0*/  FMUL R6, R6, UR22 ;  /* 0x0000001606067c20 */ /* 0x000fc80008400000 */
[----:B--2---:R-:W-:-:S05]  /*1e7b0*/  FFMA R6, R3, UR15, R6 ;  /* 0x0000000f03067c23 */ /* 0x004fca0008000006 */
[----:B------:R-:W-:-:S05]  /*1e7c0*/  F2FP.SATFINITE.E4M3.F32.PACK_AB_MERGE_C R3, RZ, R6, RZ ;  /* 0x00000006ff03723e */ /* 0x000fca00048070ff */
[----:B------:R2:W-:Y:S01]  /*1e7d0*/  @!P0 STG.E.U8 desc[UR20][R30.64+0xf9], R3 ;  /* 0x0000f9031e008986 */ /* 0x0005e2000c101114 */
[----:B------:R-:W-:Y:S05]  /*1e7e0*/  @P2 BRA `(.L_x_542) ;  /* 0x0000000000042947 */ /* 0x000fea0003800000 */
[----:B------:R3:W5:Y:S02]  /*1e7f0*/  LDG.E.U8 R2, desc[UR20][R4.64+0xf8] ;  /* 0x0000f81404027981 */ /* 0x000764000c1e1100 */
.L_x_542:
[----:B------:R-:W-:Y:S05]  /*1e800*/  BSYNC B1 ;  /* 0x0000000000017941 */ /* 0x000fea0003800000 */
.L_x_541:
[----:B--2---:R-:W2:Y:S01]  /*1e810*/  LDL.LU R3, [R1+0x44c] ;  /* 0x00044c0001037983 */ /* 0x004ea20000300800 */
        /* <DEDUP_REMOVED lines=12> */
.L_x_544:
[----:B------:R-:W-:Y:S05]  /*1e8e0*/  BSYNC B1 ;  /* 0x0000000000017941 */ /* 0x000fea0003800000 */
.L_x_543:
[----:B------:R-:W-:Y:S05]  /*1e8f0*/  @P1 BRA `(.L_x_545) ;  /* 0x0000004800881947 */ /* 0x000fea0003800000 */
[----:B------:R-:W2:Y:S01]  /*1e900*/  LDL.LU R2, [R1+0x450] ;  /* 0x0004500001027983 */ /* 0x000ea20000300800 */
[----:B-----5:R-:W-:-:S04]  /*1e910*/  LOP3.LUT R0, R0, 0xff, RZ, 0xc0, !PT ;  /* 0x000000ff00007812 */ /* 0x020fc800078ec0ff */
[----:B------:R-:W-:-:S05]  /*1e920*/  F2FP.F16.E4M3.UNPACK_B R0, R0 ;  /* 0x00000000ff00723e */ /* 0x000fca00020006ff */
[----:B------:R-:W-:-:S05]  /*1e930*/  HADD2.F32 R0, -RZ, R0.H0_H0 ;  /* 0x20000000ff007230 */ /* 0x000fca0000004100 */
[----:B------:R-:W-:-:S04]  /*1e940*/  FMUL R0, R0, UR22 ;  /* 0x0000001600007c20 */ /* 0x000fc80008400000 */
[----:B--2---:R-:W-:-:S05]  /*1e950*/  FFMA R0, R2, UR15, R0 ;  /* 0x0000000f02007c23 */ /* 0x004fca0008000000 */
[----:B------:R-:W-:-:S05]  /*1e960*/  F2FP.SATFINITE.E4M3.F32.PACK_AB_MERGE_C R3, RZ, R0, RZ ;  /* 0x00000000ff03723e */ /* 0x000fca00048070ff */
[----:B------:R2:W-:Y:S01]  /*1e970*/  STG.E.U8 desc[UR20][R28.64+0xf9], R3 ;  /* 0x0000f9031c007986 */ /* 0x0005e2000c101114 */
[----:B------:R-:W-:Y:S05]  /*1e980*/  BRA `(.L_x_545) ;  /* 0x0000004800647947 */ /* 0x000fea0003800000 */
.L_x_32:
[----:B------:R-:W-:Y:S01]  /*1e990*/  ISETP.GE.AND P3, PT, R34, 0x1, PT ;  /* 0x000000012200780c */ /* 0x000fe20003f66270 */
[----:B------:R-:W-:Y:S01]  /*1e9a0*/  FMUL R3, R3, UR15 ;  /* 0x0000000f03037c20 */ /* 0x000fe20008400000 */
[----:B------:R-:W3:Y:S02]  /*1e9b0*/  LDL.LU R2, [R1+0x200] ;  /* 0x0002000001027983 */ /* 0x000ee40000300800 */
[----:B------:R-:W-:Y:S02]  /*1e9c0*/  ISETP.LT.OR P0, PT, R0, 0x1, !P3 ;  /* 0x000000010000780c */ /* 0x000fe40005f01670 */
[----:B------:R-:W-:Y:S01]  /*1e9d0*/  F2FP.SATFINITE.E4M3.F32.PACK_AB_MERGE_C R3, RZ, R3, RZ ;  /* 0x00000003ff03723e */ /* 0x000fe200048070ff */
[----:B------:R-:W-:Y:S01]  /*1e9e0*/  FMUL R4, R4, UR15 ;  /* 0x0000000f04047c20 */ /* 0x000fe20008400000 */
[----:B------:R-:W-:Y:S01]  /*1e9f0*/  ISETP.GE.AND P2, PT, R34, 0x9, PT ;  /* 0x000000092200780c */ /* 0x000fe20003f46270 */
[----:B------:R-:W-:Y:S01]  /*1ea00*/  FMUL R5, R5, UR15 ;  /* 0x0000000f05057c20 */ /* 0x000fe20008400000 */
[----:B------:R-:W-:Y:S01]  /*1ea10*/  ISETP.LT.OR P1, PT, R0, 0x9, !P3 ;  /* 0x000000090000780c */ /* 0x000fe20005f21670 */
[----:B------:R-:W-:Y:S01]  /*1ea20*/  FMUL R6, R6, UR15 ;  /* 0x0000000f06067c20 */ /* 0x000fe20008400000 */
[----:B------:R-:W-:Y:S01]  /*1ea30*/  FMUL R7, R7, UR15 ;  /* 0x0000000f07077c20 */ /* 0x000fe20008400000 */
[----:B------:R-:W-:Y:S01]  /*1ea40*/  FMUL R8, R8, UR15 ;  /* 0x0000000f08087c20 */ /* 0x000fe20008400000 */
[----:B------:R-:W-:Y:S01]  /*1ea50*/  FMUL R9, R9, UR15 ;  /* 0x0000000f09097c20 */ /* 0x000fe20008400000 */
[----:B------:R-:W-:Y:S01]  /*1ea60*/  FMUL R10, R10, UR15 ;  /* 0x0000000f0a0a7c20 */ /* 0x000fe20008400000 */
[----:B------:R-:W-:Y:S01]  /*1ea70*/  FMUL R11, R11, UR15 ;  /* 0x0000000f0b0b7c20 */ /* 0x000fe20008400000 */
[----:B------:R0:W-:Y:S01]  /*1ea80*/  @!P0 STG.E.U8 desc[UR20][R24.64], R3 ;  /* 0x0000000318008986 */ /* 0x0001e2000c101114 */
[----:B------:R-:W-:-:S02]  /*1ea90*/  ISETP.LT.OR P0, PT, R0, 0x2, !P3 ;  /* 0x000000020000780c */ /* 0x000fc40005f01670 */
[----:B------:R-:W-:Y:S01]  /*1eaa0*/  F2FP.SATFINITE.E4M3.F32.PACK_AB_MERGE_C R4, RZ, R4, RZ ;  /* 0x00000004ff04723e */ /* 0x000fe200048070ff */
[----:B------:R-:W-:Y:S01]  /*1eab0*/  FMUL R12, R12, UR15 ;  /* 0x0000000f0c0c7c20 */ /* 0x000fe20008400000 */
[----:B------:R-:W-:Y:S01]  /*1eac0*/  F2FP.SATFINITE.E4M3.F32.PACK_AB_MERGE_C R5, RZ, R5, RZ ;  /* 0x00000005ff05723e */ /* 0x000fe200048070ff */
[----:B------:R-:W-:Y:S01]  /*1ead0*/  FMUL R13, R13, UR15 ;  /* 0x0000000f0d0d7c20 */ /* 0x000fe20008400000 */
[----:B------:R-:W-:Y:S01]  /*1eae0*/  FMUL R14, R14, UR15 ;  /* 0x0000000f0e0e7c20 */ /* 0x000fe20008400000 */
[----:B------:R-:W-:Y:S01]  /*1eaf0*/  FMUL R15, R15, UR15 ;  /* 0x0000000f0f0f7c20 */ /* 0x000fe20008400000 */
[----:B------:R-:W-:Y:S01]  /*1eb00*/  FMUL R16, R16, UR15 ;  /* 0x0000000f10107c20 */ /* 0x000fe20008400000 */
[----:B------:R-:W-:Y:S01]  /*1eb10*/  FMUL R17, R17, UR15 ;  /* 0x0000000f11117c20 */ /* 0x000fe20008400000 */
[----:B------:R-:W-:Y:S01]  /*1eb20*/  FMUL R18, R18, UR15 ;  /* 0x0000000f12127c20 */ /* 0x000fe20008400000 */
[----:B------:R-:W-:Y:S01]  /*1eb30*/  FMUL R19, R19, UR15 ;  /* 0x0000000f13137c20 */ /* 0x000fe20008400000 */
[----:B------:R-:W-:Y:S01]  /*1eb40*/  FMUL R20, R20, UR15 ;  /* 0x0000000f14147c20 */ /* 0x000fe20008400000 */
[----:B------:R-:W-:Y:S01]  /*1eb50*/  @!P0 STG.E.U8 desc[UR20][R24.64+0x1], R4 ;  /* 0x0000010418008986 */ /* 0x000fe2000c101114 */
[----:B------:R-:W-:-:S02]  /*1eb60*/  ISETP.LT.OR P0, PT, R0, 0x1, !P2 ;  /* 0x000000010000780c */ /* 0x000fc40005701670 */
[----:B------:R-:W-:Y:S01]  /*1eb70*/  F2FP.SATFINITE.E4M3.F32.PACK_AB_MERGE_C R6, RZ, R6, RZ ;  /* 0x00000006ff06723e */ /* 0x000fe200048070ff */
[----:B------:R-:W-:Y:S01]  /*1eb80*/  FMUL R21, R21, UR15 ;  /* 0x0000000f15157c20 */ /* 0x000fe20008400000 */
[----:B------:R-:W4:Y:S09]  /*1eb90*/  LDL.LU R41, [R1+0x204] ;  /* 0x0002040001297983 */ /* 0x000f320000300800 */
[----:B------:R1:W-:Y:S01]  /*1eba0*/  @!P0 STG.E.U8 desc[UR20][R26.64], R5 ;  /* 0x000000051a008986 */ /* 0x0003e2000c101114 */
[----:B------:R-:W-:-:S02]  /*1ebb0*/  ISETP.LT.OR P0, PT, R0, 0x2, !P2 ;  /* 0x000000020000780c */ /* 0x000fc40005701670 */
[----:B------:R-:W-:Y:S01]  /*1ebc0*/  F2FP.SATFINITE.E4M3.F32.PACK_AB_MERGE_C R7, RZ, R7, RZ ;  /* 0x00000007ff07723e */ /* 0x000fe200048070ff */
[----:B------:R-:W5:Y:S01]  /*1ebd0*/  LDL.LU R39, [R1+0x208] ;  /* 0x0002080001277983 */ /* 0x000f620000300800 */
[----:B------:R-:W-:Y:S02]  /*1ebe0*/  F2FP.SATFINITE.E4M3.F32.PACK_AB_MERGE_C R8, RZ, R8, RZ ;  /* 0x00000008ff08723e */ /* 0x000fe400048070ff */
[----:B------:R-:W-:Y:S01]  /*1ebf0*/  F2FP.SATFINITE.E4M3.F32.PACK_AB_MERGE_C R9, RZ, R9, RZ ;  /* 0x00000009ff09723e */ /* 0x000fe200048070ff */
[----:B------:R-:W-:Y:S01]  /*1ec00*/  FMUL R22, R22, UR15 ;  /* 0x0000000f16167c20 */ /* 0x000fe20008400000 */
[C---:B------:R-:W-:Y:S01]  /*1ec10*/  ISETP.LT.OR P5, PT, R0.reuse, 0xa, !P2 ;  /* 0x0000000a0000780c */ /* 0x040fe200057a1670 */
[----:B------:R-:W2:Y:S04]  /*1ec20*/  LDL.LU R35, [R1+0x20c] ;  /* 0x00020c0001237983 */ /* 0x000ea80000300800 */
[----:B------:R-:W-:Y:S01]  /*1ec30*/  @!P0 STG.E.U8 desc[UR20][R26.64+0x1], R6 ;  /* 0x000001061a008986 */ /* 0x000fe2000c101114 */
[----:B------:R-:W-:-:S03]  /*1ec40*/  ISETP.LT.OR P0, PT, R0, 0xa, !P3 ;  /* 0x0000000a0000780c */ /* 0x000fc60005f01670 */
[----:B------:R-:W-:Y:S01]  /*1ec50*/  @!P1 STG.E.U8 desc[UR20][R24.64+0x8], R7 ;  /* 0x0000080718009986 */ /* 0x000fe2000c101114 */
[----:B------:R-:W-:Y:S02]  /*1ec60*/  ISETP.LT.OR P1, PT, R0, 0x9, !P2 ;  /* 0x000000090000780c */ /* 0x000fe40005721670 */
[----:B------:R-:W-:Y:S01]  /*1ec70*/  F2FP.SATFINITE.E4M3.F32.PACK_AB_MERGE_C R10, RZ, R10, RZ ;  /* 0x0000000aff0a723e */ /* 0x000fe200048070ff */
[----:B------:R-:W-:Y:S01]  /*1ec80*/  FMUL R152, R152, UR15 ;  /* 0x0000000f98987c20 */ /* 0x000fe20008400000 */
[----:B------:R-:W-:Y:S01]  /*1ec90*/  F2FP.SATFINITE.E4M3.F32.PACK_AB_MERGE_C R11, RZ, R11, RZ ;  /* 0x0000000bff0b723e */ /* 0x000fe200048070ff */
[----:B------:R-:W5:Y:S04]  /*1eca0*/  LDL.LU R33, [R1+0x210] ;  /* 0x0002100001217983 */ /* 0x000f680000300800 */
[----:B------:R-:W-:Y:S01]  /*1ecb0*/  @!P0 STG.E.U8 desc[UR20][R24.64+0x9], R8 ;  /* 0x0000090818008986 */ /* 0x000fe2000c101114 */
[----:B------:R-:W-:-:S03]  /*1ecc0*/  ISETP.LT.OR P0, PT, R0, 0x11, !P3 ;  /* 0x000000110000780c */ /* 0x000fc60005f01670 */
[----:B------:R-:W-:Y:S01]  /*1ecd0*/  @!P1 STG.E.U8 desc[UR20][R26.64+0x8], R9 ;  /* 0x000008091a009986 */ /* 0x000fe2000c101114 */
[C---:B------:R-:W-:Y:S02]  /*1ece0*/  ISETP.LT.OR P1, PT, R0.reuse, 0x12, !P3 ;  /* 0x000000120000780c */ /* 0x040fe40005f21670 */
[----:B------:R-:W-:Y:S01]  /*1ecf0*/  F2FP.SATFINITE.E4M3.F32.PACK_AB_MERGE_C R12, RZ, R12, RZ ;  /* 0x0000000cff0c723e */ /* 0x000fe200048070ff */
[----:B------:R-:W-:Y:S01]  /*1ed00*/  @!P5 STG.E.U8 desc[UR20][R26.64+0x9], R10 ;  /* 0x0000090a1a00d986 */ /* 0x000fe2000c101114 */
[C---:B------:R-:W-:Y:S02]  /*1ed10*/  ISETP.LT.OR P5, PT, R0.reuse, 0x11, !P2 ;  /* 0x000000110000780c */ /* 0x040fe400057a1670 */
[----:B------:R-:W-:Y:S01]  /*1ed20*/  F2FP.SATFINITE.E4M3.F32.PACK_AB_MERGE_C R13, RZ, R13, RZ ;  /* 0x0000000dff0d723e */ /* 0x000fe200048070ff */
[----:B------:R-:W5:Y:S01]  /*1ed30*/  LDL.LU R32, [R1+0x214] ;  /* 0x0002140001207983 */ /* 0x000f620000300800 */
[----:B------:R-:W-:Y:S01]  /*1ed40*/  F2FP.SATFINITE.E4M3.F32.PACK_AB_MERGE_C R14, RZ, R14, RZ ;  /* 0x0000000eff0e723e */ /* 0x000fe200048070ff */
[----:B------:R-:W-:Y:S01]  /*1ed50*/  FMUL R23, R23, UR15 ;  /* 0x0000000f17177c20 */ /* 0x000fe20008400000 */
[----:B------:R-:W-:Y:S01]  /*1ed60*/  F2FP.SATFINITE.E4M3.F32.PACK_AB_MERGE_C R15, RZ, R15, RZ ;  /* 0x0000000fff0f723e */ /* 0x000fe200048070ff */
[----:B------:R-:W-:Y:S01]  /*1ed70*/  @!P0 STG.E.U8 desc[UR20][R24.64+0x10], R11 ;  /* 0x0000100b18008986 */ /* 0x000fe2000c101114 */
[C---:B------:R-:W-:Y:S01]  /*1ed80*/  ISETP.LT.OR P0, PT, R0.reuse, 0x12, !P2 ;  /* 0x000000120000780c */ /* 0x040fe20005701670 */
[----:B------:R-:W-:Y:S01]  /*1ed90*/  FMUL R153, R153, UR15 ;  /* 0x0000000f99997c20 */ /* 0x000fe20008400000 */
[----:B------:R-:W-:Y:S01]  /*1eda0*/  F2FP.SATFINITE.E4M3.F32.PACK_AB_MERGE_C R16, RZ, R16, RZ ;  /* 0x00000010ff10723e */ /* 0x000fe200048070ff */
[----:B------:R-:W-:Y:S01]  /*1edb0*/  @!P1 STG.E.U8 desc[UR20][R24.64+0x11], R12 ;  /* 0x0000110c18009986 */ /* 0x000fe2000c101114 */
[----:B------:R-:W-:Y:S01]  /*1edc0*/  ISETP.LT.OR P1, PT, R0, 0x19, !P3 ;  /* 0x000000190000780c */ /* 0x000fe20005f21670 */
[----:B------:R-:W-:Y:S01]  /*1edd0*/  FMUL R154, R154, UR15 ;  /* 0x0000000f9a9a7c20 */ /* 0x000fe20008400000 */
[----:B------:R-:W-:Y:S01]  /*1ede0*/  F2FP.SATFINITE.E4M3.F32.PACK_AB_MERGE_C R17, RZ, R17, RZ ;  /* 0x00000011ff11723e */ /* 0x000fe200048070ff */
[----:B------:R-:W-:Y:S01]  /*1edf0*/  @!P5 STG.E.U8 desc[UR20][R26.64+0x10], R13 ;  /* 0x0000100d1a00d986 */ /* 0x000fe2000c101114 */
[----:B------:R-:W-:Y:S01]  /*1ee00*/  ISETP.LT.OR P5, PT, R0, 0x1a, !P3 ;  /* 0x0000001a0000780c */ /* 0x000fe20005fa1670 */
[----:B------:R-:W-:Y:S01]  /*1ee10*/  FMUL R156, R156, UR15 ;  /* 0x0000000f9c9c7c20 */ /* 0x000fe20008400000 */
        /* <DEDUP_REMOVED lines=20> */
[C---:B------:R-:W-:Y:S01]  /*1ef60*/  ISETP.LT.OR P6, PT, R0.reuse, 0x2a, !P2 ;  /* 0x0000002a0000780c */ /* 0x040fe200057c1670 */
        /* <DEDUP_REMOVED lines=36> */
[----:B------:R-:W-:Y:S01]  /*1f1b0*/  @!P6 STG.E.U8 desc[UR20][R26.64+0x29], R154 ;  /* 0x0000299a1a00e986 */ /* 0x000fe2000c101114 */
[C---:B------:R-:W-:Y:S01]  /*1f1c0*/  ISETP.LT.OR P6, PT, R0.reuse, 0x32, !P2 ;  /* 0x000000320000780c */ /* 0x040fe200057c1670 */
        /* <DEDUP_REMOVED lines=21> */
[----:B0-----:R-:W-:Y:S01]  /*1f320*/  F2FP.SATFINITE.E4M3.F32.PACK_AB_MERGE_C R3, RZ, R168, RZ ;  /* 0x000000a8ff03723e */ /* 0x001fe200048070ff */
        /* <DEDUP_REMOVED lines=11> */
[----:B-1----:R-:W-:Y:S01]  /*1f3e0*/  F2FP.SATFINITE.E4M3.F32.PACK_AB_MERGE_C R5, RZ, R170, RZ ;  /* 0x000000aaff05723e */ /* 0x002fe200048070ff */
        /* <DEDUP_REMOVED lines=20> */
[----:B------:R0:W-:Y:S01]  /*1f530*/  @!P1 STG.E.U8 desc[UR20][R24.64+0x49], R3 ;  /* 0x0000490318009986 */ /* 0x0001e2000c101114 */
[----:B------:R-:W-:Y:S01]  /*1f540*/  ISETP.LT.OR P1, PT, R0, 0x52, !P3 ;  /* 0x000000520000780c */ /* 0x000fe20005f21670 */
[----:B------:R-:W-:Y:S01]  /*1f550*/  FMUL R186, R186, UR15 ;  /* 0x0000000fbaba7c20 */ /* 0x000fe20008400000 */
[----:B------:R-:W-:Y:S01]  /*1f560*/  F2FP.SATFINITE.E4M3.F32.PACK_AB_MERGE_C R181, RZ, R181, RZ ;  /* 0x000000b5ffb5723e */ /* 0x000fe200048070ff */
[----:B------:R-:W-:Y:S01]  /*1f570*/  @!P5 STG.E.U8 desc[UR20][R26.64+0x48], R169 ;  /* 0x000048a91a00d986 */ /* 0x000fe2000c101114 */
[----:B------:R-:W-:Y:S01]  /*1f580*/  ISETP.LT.OR P5, PT, R0, 0x51, !P2 ;  /* 0x000000510000780c */ /* 0x000fe200057a1670 */
[----:B------:R-:W-:Y:S01]  /*1f590*/  FMUL R188, R188, UR15 ;  /* 0x0000000fbcbc7c20 */ /* 0x000fe20008400000 */
[----:B------:R-:W-:Y:S01]  /*1f5a0*/  F2FP.SATFINITE.E4M3.F32.PACK_AB_MERGE_C R183, RZ, R183, RZ ;  /* 0x000000b7ffb7723e */ /* 0x000fe200048070ff */
[----:B------:R1:W-:Y:S01]  /*1f5b0*/  @!P6 STG.E.U8 desc[UR20][R26.64+0x49], R5 ;  /* 0x000049051a00e986 */ /* 0x0003e2000c101114 */
[C---:B------:R-:W-:Y:S01]  /*1f5c0*/  ISETP.LT.OR P6, PT, R0.reuse, 0x52, !P2 ;  /* 0x000000520000780c */ /* 0x040fe200057c1670 */
[----:B------:R-:W-:Y:S01]  /*1f5d0*/  FMUL R187, R187, UR15 ;  /* 0x0000000fbbbb7c20 */ /* 0x000fe20008400000 */
[----:B------:R-:W-:Y:S01]  /*1f5e0*/  F2FP.SATFINITE.E4M3.F32.PACK_AB_MERGE_C R185, RZ, R185, RZ ;  /* 0x000000b9ffb9723e */ /* 0x000fe200048070ff */
[----:B------:R-:W-:Y:S01]  /*1f5f0*/  @!P0 STG.E.U8 desc[UR20][R24.64+0x50], R171 ;  /* 0x000050ab18008986 */ /* 0x000fe2000c101114 */
[----:B0-----:R-:W-:Y:S01]  /*1f600*/  F2FP.SATFINITE.E4M3.F32.PACK_AB_MERGE_C R3, RZ, R172, RZ ;  /* 0x000000acff03723e */ /* 0x001fe200048070ff */
[----:B------:R-:W-:Y:S01]  /*1f610*/  FMUL R189, R189, UR15 ;  /* 0x0000000fbdbd7c20 */ /* 0x000fe20008400000 */
[----:B------:R-:W-:Y:S01]  /*1f620*/  ISETP.LT.OR P0, PT, R0, 0x59, !P3 ;  /* 0x000000590000780c */ /* 0x000fe20005f01670 */
[----:B------:R-:W-:Y:S01]  /*1f630*/  FMUL R190, R190, UR15 ;  /* 0x0000000fbebe7c20 */ /* 0x000fe20008400000 */
[----:B------:R-:W-:Y:S01]  /*1f640*/  FMUL R192, R192, UR15 ;  /* 0x0000000fc0c07c20 */ /* 0x000fe20008400000 */
[----:B------:R0:W-:Y:S01]  /*1f650*/  @!P1 STG.E.U8 desc[UR20][R24.64+0x51], R3 ;  /* 0x0000510318009986 */ /* 0x0001e2000c101114 */
[C---:B------:R-:W-:Y:S01]  /*1f660*/  ISETP.LT.OR P1, PT, R0.reuse, 0x5a, !P3 ;  /* 0x0000005a0000780c */ /* 0x040fe20005f21670 */
[----:B------:R-:W-:Y:S01]  /*1f670*/  FMUL R191, R191, UR15 ;  /* 0x0000000fbfbf7c20 */ /* 0x000fe20008400000 */
[----:B-1----:R-:W-:Y:S01]  /*1f680*/  F2FP.SATFINITE.E4M3.F32.PACK_AB_MERGE_C R5, RZ, R174, RZ ;  /* 0x000000aeff05723e */ /* 0x002fe200048070ff */
        /* <DEDUP_REMOVED lines=9> */
[----:B0-----:R-:W-:Y:S01]  /*1f720*/  F2FP.SATFINITE.E4M3.F32.PACK_AB_MERGE_C R3, RZ, R176, RZ ;  /* 0x000000b0ff03723e */ /* 0x001fe200048070ff */
[----:B------:R-:W-:Y:S01]  /*1f730*/  FMUL R196, R196, UR15 ;  /* 0x0000000fc4c47c20 */ /* 0x000fe20008400000 */
[C---:B------:R-:W-:Y:S01]  /*1f740*/  ISETP.LT.OR P0, PT, R0.reuse, 0x61, !P3 ;  /* 0x000000610000780c */ /* 0x040fe20005f01670 */
[----:B------:R-:W-:Y:S01]  /*1f750*/  FMUL R195, R195, UR15 ;  /* 0x0000000fc3c37c20 */ /* 0x000fe20008400000 */
[----:B------:R-:W-:Y:S01]  /*1f760*/  F2FP.SATFINITE.E4M3.F32.PACK_AB_MERGE_C R191, RZ, R191, RZ ;  /* 0x000000bfffbf723e */ /* 0x000fe200048070ff */
[----:B------:R0:W-:Y:S01]  /*1f770*/  @!P1 STG.E.U8 desc[UR20][R24.64+0x59], R3 ;  /* 0x0000590318009986 */ /* 0x0001e2000c101114 */
[C---:B------:R-:W-:Y:S01]  /*1f780*/  ISETP.LT.OR P1, PT, R0.reuse, 0x62, !P3 ;  /* 0x000000620000780c */ /* 0x040fe20005f21670 */
[----:B------:R-:W-:Y:S01]  /*1f790*/  FMUL R197, R197, UR15 ;  /* 0x0000000fc5c57c20 */ /* 0x000fe20008400000 */
[----:B-1----:R-:W-:Y:S01]  /*1f7a0*/  F2FP.SATFINITE.E4M3.F32.PACK_AB_MERGE_C R5, RZ, R178, RZ ;  /* 0x000000b2ff05723e */ /* 0x002fe200048070ff */
[----:B------:R-:W-:Y:S01]  /*1f7b0*/  @!P5 STG.E.U8 desc[UR20][R26.64+0x58], R177 ;  /* 0x000058b11a00d986 */ /* 0x000fe2000c101114 */
[----:B------:R-:W-:Y:S01]  /*1f7c0*/  ISETP.LT.OR P5, PT, R0, 0x61, !P2 ;  /* 0x000000610000780c */ /* 0x000fe200057a1670 */
        /* <DEDUP_REMOVED lines=13> */
[----:B------:R-:W-:Y:S01]  /*1f8a0*/  ISETP.LT.OR P1, PT, R0, 0x6a, !P3 ;  /* 0x0000006a0000780c */ /* 0x000fe20005f21670 */
[----:B------:R-:W-:Y:S01]  /*1f8b0*/  FMUL R202, R202, UR15 ;  /* 0x0000000fcaca7c20 */ /* 0x000fe20008400000 */
[----:B-1----:R-:W-:Y:S01]  /*1f8c0*/  F2FP.SATFINITE.E4M3.F32.PACK_AB_MERGE_C R5, RZ, R182, RZ ;  /* 0x000000b6ff05723e */ /* 0x002fe200048070ff */
        /* <DEDUP_REMOVED lines=111> */
[----:B---3--:R-:W-:Y:S01]  /*1ffc0*/  FMUL R2, R2, UR15 ;  /* 0x0000000f02027c20 */ /* 0x008fe20008400000 */
        /* <DEDUP_REMOVED lines=8> */
[----:B------:R-:W3:Y:S01]  /*20050*/  LDL.LU R38, [R1+0x218] ;  /* 0x0002180001267983 */ /* 0x000ee20000300800 */
[----:B------:R-:W-:-:S03]  /*20060*/  F2FP.SATFINITE.E4M3.F32.PACK_AB_MERGE_C R233, RZ, R233, RZ ;  /* 0x000000e9ffe9723e */ /* 0x000fc600048070ff */
[----:B------:R0:W-:Y:S01]  /*20070*/  @!P1 STG.E.U8 desc[UR20][R24.64+0x99], R3 ;  /* 0x0000990318009986 */ /* 0x0001e2000c101114 */
[C---:B------:R-:W-:Y:S02]  /*20080*/  ISETP.LT.OR P1, PT, R0.reuse, 0xa2, !P3 ;  /* 0x000000a20000780c */ /* 0x040fe40005f21670 */
[----:B-1----:R-:W-:Y:S01]  /*20090*/  F2FP.SATFINITE.E4M3.F32.PACK_AB_MERGE_C R5, RZ, R210, RZ ;  /* 0x000000d2ff05723e */ /* 0x002fe200048070ff */
[----:B------:R-:W-:Y:S01]  /*200a0*/  @!P5 STG.E.U8 desc[UR20][R26.64+0x98], R209 ;  /* 0x000098d11a00d986 */ /* 0x000fe2000c101114 */
[----:B------:R-:W-:-:S03]  /*200b0*/  ISETP.LT.OR P5, PT, R0, 0xa1, !P2 ;  /* 0x000000a10000780c */ /* 0x000fc600057a1670 */
[----:B------:R1:W-:Y:S01]  /*200c0*/  @!P6 STG.E.U8 desc[UR20][R26.64+0x99], R5 ;  /* 0x000099051a00e986 */ /* 0x0003e2000c101114 */
[C---:B------:R-:W-:Y:S02]  /*200d0*/  ISETP.LT.OR P6, PT, R0.reuse, 0xa2, !P2 ;  /* 0x000000a20000780c */ /* 0x040fe400057c1670 */
[----:B0-----:R-:W-:Y:S01]  /*200e0*/  F2FP.SATFINITE.E4M3.F32.PACK_AB_MERGE_C R3, RZ, R212, RZ ;  /* 0x000000d4ff03723e */ /* 0x001fe200048070ff */
[----:B------:R-:W-:Y:S01]  /*200f0*/  @!P0 STG.E.U8 desc[UR20][R24.64+0xa0], R211 ;  /* 0x0000a0d318008986 */ /* 0x000fe2000c101114 */
[----:B------:R-:W-:-:S03]  /*20100*/  ISETP.LT.OR P0, PT, R0, 0xa9, !P3 ;  /* 0x000000a90000780c */ /* 0x000fc60005f01670 */
        /* <DEDUP_REMOVED lines=48> */
[----:B------:R-:W3:Y:S04]  /*20410*/  LDL.LU R37, [R1+0x21c] ;  /* 0x00021c0001257983 */ /* 0x000ee80000300800 */
[----:B------:R-:W-:Y:S01]  /*20420*/  @!P1 STG.E.U8 desc[UR20][R24.64+0xc9], R3 ;  /* 0x0000c90318009986 */ /* 0x000fe2000c101114 */
[C---:B------:R-:W-:Y:S02]  /*20430*/  ISETP.LT.OR P1, PT, R0.reuse, 0xd2, !P3 ;  /* 0x000000d20000780c */ /* 0x040fe40005f21670 */
[----:B-1----:R-:W-:Y:S01]  /*20440*/  F2FP.SATFINITE.E4M3.F32.PACK_AB_MERGE_C R5, RZ, R234, RZ ;  /* 0x000000eaff05723e */ /* 0x002fe200048070ff */
[----:B------:R-:W3:Y:S01]  /*20450*/  LDL.LU R36, [R1+0x220] ;  /* 0x0002200001247983 */ /* 0x000ee20000300800 */
[----:B------:R-:W-:Y:S01]  /*20460*/  F2FP.SATFINITE.E4M3.F32.PACK_AB_MERGE_C R7, RZ, R236, RZ ;  /* 0x000000ecff07723e */ /* 0x000fe200048070ff */
[----:B--2---:R-:W-:Y:S01]  /*20470*/  FMUL R4, R35, UR15 ;  /* 0x0000000f23047c20 */ /* 0x004fe20008400000 */
[----:B------:R-:W-:Y:S01]  /*20480*/  F2FP.SATFINITE.E4M3.F32.PACK_AB_MERGE_C R9, RZ, R2, RZ ;  /* 0x00000002ff09723e */ /* 0x000fe200048070ff */
[----:B----4-:R-:W-:Y:S01]  /*20490*/  FMUL R2, R41, UR15 ;  /* 0x0000000f29027c20 */ /* 0x010fe20008400000 */
[----:B------:R-:W2:Y:S04]  /*204a0*/  LDL.LU R35, [R1+0x224] ;  /* 0x0002240001237983 */ /* 0x000ea80000300800 */
[----:B------:R-:W-:Y:S01]  /*204b0*/  @!P0 STG.E.U8 desc[UR20][R24.64+0xc8], R231 ;  /* 0x0000c8e718008986 */ /* 0x000fe2000c101114 */
[----:B------:R-:W-:-:S03]  /*204c0*/  ISETP.LT.OR P0, PT, R0, 0xd1, !P3 ;  /* 0x000000d10000780c */ /* 0x000fc60005f01670 */
[----:B------:R-:W-:Y:S01]  /*204d0*/  @!P5 STG.E.U8 desc[UR20][R26.64+0xc8], R233 ;  /* 0x0000c8e91a00d986 */ /* 0x000fe2000c101114 */
[----:B------:R-:W-:-:S03]  /*204e0*/  ISETP.LT.OR P5, PT, R0, 0xd1, !P2 ;  /* 0x000000d10000780c */ /* 0x000fc600057a1670 */
[----:B------:R5:W-:Y:S01]  /*204f0*/  @!P6 STG.E.U8 desc[UR20][R26.64+0xc9], R5 ;  /* 0x0000c9051a00e986 */ /* 0x000be2000c101114 */
[----:B------:R-:W-:-:S03]  /*20500*/  ISETP.LT.OR P6, PT, R0, 0xd2, !P2 ;  /* 0x000000d20000780c */ /* 0x000fc600057c1670 */
[----:B------:R0:W-:Y:S01]  /*20510*/  @!P1 STG.E.U8 desc[UR20][R24.64+0xd1], R7 ;  /* 0x0000d10718009986 */ /* 0x0001e2000c101114 */
[----:B-----5:R-:W-:-:S03]  /*20520*/  FMUL R5, R33, UR15 ;  /* 0x0000000f21057c20 */ /* 0x020fc60008400000 */
[----:B------:R-:W4:Y:S01]  /*20530*/  LDL.LU R33, [R1+0x228] ;  /* 0x0002280001217983 */ /* 0x000f220000300800 */
[----:B0-----:R-:W-:Y:S01]  /*20540*/  F2FP.SATFINITE.E4M3.F32.PACK_AB_MERGE_C R7, RZ, R2, RZ ;  /* 0x00000002ff07723e */ /* 0x001fe200048070ff */
[----:B------:R-:W-:Y:S02]  /*20550*/  FMUL R2, R32, UR15 ;  /* 0x0000000f20027c20 */ /* 0x000fe40008400000 */
[----:B------:R-:W5:Y:S04]  /*20560*/  LDL.LU R41, [R1+0x22c] ;  /* 0x00022c0001297983 */ /* 0x000f680000300800 */
[----:B------:R-:W5:Y:S01]  /*20570*/  LDL.LU R32, [R1+0x230] ;  /* 0x0002300001207983 */ /* 0x000f620000300800 */
[----:B------:R-:W-:Y:S01]  /*20580*/  F2FP.SATFINITE.E4M3.F32.PACK_AB_MERGE_C R235, RZ, R235, RZ ;  /* 0x000000ebffeb723e */ /* 0x000fe200048070ff */
[----:B------:R-:W-:Y:S01]  /*20590*/  FMUL R3, R39, UR15 ;  /* 0x0000000f27037c20 */ /* 0x000fe20008400000 */
[----:B------:R-:W-:Y:S01]  /*205a0*/  F2FP.SATFINITE.E4M3.F32.PACK_AB_MERGE_C R237, RZ, R237, RZ ;  /* 0x000000edffed723e */ /* 0x000fe200048070ff */
[----:B------:R-:W5:Y:S04]  /*205b0*/  LDL.LU R39, [R1+0x234] ;  /* 0x0002340001277983 */ /* 0x000f680000300800 */
[----:B------:R-:W-:Y:S01]  /*205c0*/  @!P0 STG.E.U8 desc[UR20][R24.64+0xd0], R235 ;  /* 0x0000d0eb18008986 */ /* 0x000fe2000c101114 */
[----:B------:R-:W-:-:S02]  /*205d0*/  ISETP.LT.OR P0, PT, R0, 0xd9, !P3 ;  /* 0x000000d90000780c */ /* 0x000fc40005f01670 */
[C---:B------:R-:W-:Y:S01]  /*205e0*/  ISETP.LT.OR P1, PT, R0.reuse, 0xda, !P3 ;  /* 0x000000da0000780c */ /* 0x040fe20005f21670 */
[----:B------:R-:W-:Y:S01]  /*205f0*/  @!P5 STG.E.U8 desc[UR20][R26.64+0xd0], R237 ;  /* 0x0000d0ed1a00d986 */ /* 0x000fe2000c101114 */
[----:B------:R-:W-:Y:S02]  /*20600*/  ISETP.LT.OR P5, PT, R0, 0xd9, !P2 ;  /* 0x000000d90000780c */ /* 0x000fe400057a1670 */
[----:B------:R-:W-:Y:S01]  /*20610*/  F2FP.SATFINITE.E4M3.F32.PACK_AB_MERGE_C R11, RZ, R3, RZ ;  /* 0x00000003ff0b723e */ /* 0x000fe200048070ff */
[----:B------:R0:W-:Y:S01]  /*20620*/  @!P6 STG.E.U8 desc[UR20][R26.64+0xd1], R9 ;  /* 0x0000d1091a00e986 */ /* 0x0001e2000c101114 */
[----:B------:R-:W-:-:S05]  /*20630*/  F2FP.SATFINITE.E4M3.F32.PACK_AB_MERGE_C R13, RZ, R4, RZ ;  /* 0x00000004ff0d723e */ /* 0x000fca00048070ff */
[----:B------:R1:W-:Y:S01]  /*20640*/  @!P0 STG.E.U8 desc[UR20][R24.64+0xd8], R7 ;  /* 0x0000d80718008986 */ /* 0x0003e2000c101114 */
[----:B0-----:R-:W-:-:S03]  /*20650*/  F2FP.SATFINITE.E4M3.F32.PACK_AB_MERGE_C R9, RZ, R5, RZ ;  /* 0x00000005ff09723e */ /* 0x001fc600048070ff */
[----:B------:R0:W-:Y:S01]  /*20660*/  @!P1 STG.E.U8 desc[UR20][R24.64+0xd9], R11 ;  /* 0x0000d90b18009986 */ /* 0x0001e2000c101114 */
[----:B-1----:R-:W-:-:S03]  /*20670*/  F2FP.SATFINITE.E4M3.F32.PACK_AB_MERGE_C R7, RZ, R2, RZ ;  /* 0x00000002ff07723e */ /* 0x002fc600048070ff */
[----:B------:R1:W-:Y:S01]  /*20680*/  @!P5 STG.E.U8 desc[UR20][R26.64+0xd8], R13 ;  /* 0x0000d80d1a00d986 */ /* 0x0003e2000c101114 */
[----:B---3--:R-:W-:-:S03]  /*20690*/  FMUL R3, R38, UR15 ;  /* 0x0000000f26037c20 */ /* 0x008fc60008400000 */
[----:B------:R-:W3:Y:S02]  /*206a0*/  LDL.LU R38, [R1+0x238] ;  /* 0x0002380001267983 */ /* 0x000ee40000300800 */
[----:B0-----:R-:W-:Y:S01]  /*206b0*/  F2FP.SATFINITE.E4M3.F32.PACK_AB_MERGE_C R11, RZ, R3, RZ ;  /* 0x00000003ff0b723e */ /* 0x001fe200048070ff */
[----:B------:R-:W-:Y:S02]  /*206c0*/  FMUL R4, R37, UR15 ;  /* 0x0000000f25047c20 */ /* 0x000fe40008400000 */
[----:B------:R-:W3:Y:S01]  /*206d0*/  LDL.LU R37, [R1+0x23c] ;  /* 0x00023c0001257983 */ /* 0x000ee20000300800 */
[----:B------:R-:W-:-:S03]  /*206e0*/  FMUL R5, R36, UR15 ;  /* 0x0000000f24057c20 */ /* 0x000fc60008400000 */
[----:B------:R-:W3:Y:S01]  /*206f0*/  LDL.LU R36, [R1+0x240] ;  /* 0x0002400001247983 */ /* 0x000ee20000300800 */
[----:B--2---:R-:W-:-:S03]  /*20700*/  FMUL R2, R35, UR15 ;  /* 0x0000000f23027c20 */ /* 0x004fc60008400000 */
[----:B------:R-:W2:Y:S01]  /*20710*/  LDL.LU R35, [R1+0x244] ;  /* 0x0002440001237983 */ /* 0x000ea20000300800 */
[----:B-1----:R-:W-:Y:S01]  /*20720*/  F2FP.SATFINITE.E4M3.F32.PACK_AB_MERGE_C R13, RZ, R4, RZ ;  /* 0x00000004ff0d723e */ /* 0x002fe200048070ff */
[----:B----4-:R-:W-:Y:S02]  /*20730*/  FMUL R3, R33, UR15 ;  /* 0x0000000f21037c20 */ /* 0x010fe40008400000 */
[----:B------:R-:W4:Y:S01]  /*20740*/  LDL.LU R33, [R1+0x248] ;  /* 0x0002480001217983 */ /* 0x000f220000300800 */
[----:B-----5:R-:W-:-:S03]  /*20750*/  FMUL R4, R32, UR15 ;  /* 0x0000000f20047c20 */ /* 0x020fc60008400000 */
[----:B------:R-:W5:Y:S01]  /*20760*/  LDL.LU R32, [R1+0x24c] ;  /* 0x00024c0001207983 */ /* 0x000f620000300800 */
[C---:B------:R-:W-:Y:S02]  /*20770*/  ISETP.LT.OR P6, PT, R0.reuse, 0xda, !P2 ;  /* 0x000000da0000780c */ /* 0x040fe400057c1670 */
[C---:B------:R-:W-:Y:S02]  /*20780*/  ISETP.LT.OR P5, PT, R0.reuse, 0xe1, !P3 ;  /* 0x000000e10000780c */ /* 0x040fe40005fa1670 */
[C---:B------:R-:W-:Y:S02]  /*20790*/  ISETP.LT.OR P1, PT, R0.reuse, 0xe2, !P2 ;  /* 0x000000e20000780c */ /* 0x040fe40005721670 */
[----:B------:R-:W-:-:S07]  /*207a0*/  ISETP.LT.OR P0, PT, R0, 0xe1, !P2 ;  /* 0x000000e10000780c */ /* 0x000fce0005701670 */
[----:B------:R0:W-:Y:S01]  /*207b0*/  @!P6 STG.E.U8 desc[UR20][R26.64+0xd9], R9 ;  /* 0x0000d9091a00e986 */ /* 0x0001e2000c101114 */
[----:B------:R-:W-:Y:S02]  /*207c0*/  ISETP.LT.OR P6, PT, R0, 0xe2, !P3 ;  /* 0x000000e20000780c */ /* 0x000fe40005fc1670 */
[----:B------:R-:W-:Y:S01]  /*207d0*/  F2FP.SATFINITE.E4M3.F32.PACK_AB_MERGE_C R5, RZ, R5, RZ ;  /* 0x00000005ff05723e */ /* 0x000fe200048070ff */
[----:B------:R-:W-:Y:S01]  /*207e0*/  @!P5 STG.E.U8 desc[UR20][R24.64+0xe0], R7 ;  /* 0x0000e0071800d986 */ /* 0x000fe2000c101114 */
[----:B0-----:R-:W-:Y:S01]  /*207f0*/  F2FP.SATFINITE.E4M3.F32.PACK_AB_MERGE_C R9, RZ, R2, RZ ;  /* 0x00000002ff09723e */ /* 0x001fe200048070ff */
[----:B------:R-:W-:-:S08]  /*20800*/  FMUL R2, R41, UR15 ;  /* 0x0000000f29027c20 */ /* 0x000fd00008400000 */
[----:B------:R-:W-:Y:S01]  /*20810*/  @!P6 STG.E.U8 desc[UR20][R24.64+0xe1], R11 ;  /* 0x0000e10b1800e986 */ /* 0x000fe2000c101114 */
[----:B------:R-:W-:-:S03]  /*20820*/  ISETP.LT.OR P6, PT, R0, 0xe9, !P3 ;  /* 0x000000e90000780c */ /* 0x000fc60005fc1670 */
[----:B------:R0:W-:Y:S04]  /*20830*/  @!P1 STG.E.U8 desc[UR20][R26.64+0xe1], R5 ;  /* 0x0000e1051a009986 */ /* 0x0001e8000c101114 */
[----:B------:R-:W5:Y:S01]  /*20840*/  LDL.LU R41, [R1+0x250] ;  /* 0x0002500001297983 */ /* 0x000f620000300800 */
[----:B------:R-:W-:-:S03]  /*20850*/  ISETP.LT.OR P5, PT, R0, 0xea, !P2 ;  /* 0x000000ea0000780c */ /* 0x000fc600057a1670 */
[----:B------:R1:W-:Y:S01]  /*20860*/  @!P0 STG.E.U8 desc[UR20][R26.64+0xe0], R13 ;  /* 0x0000e00d1a008986 */ /* 0x0003e2000c101114 */
[----:B0-----:R-:W-:Y:S01]  /*20870*/  F2FP.SATFINITE.E4M3.F32.PACK_AB_MERGE_C R5, RZ, R2, RZ ;  /* 0x00000002ff05723e */ /* 0x001fe200048070ff */
[----:B------:R-:W-:Y:S02]  /*20880*/  FMUL R2, R39, UR15 ;  /* 0x0000000f27027c20 */ /* 0x000fe40008400000 */
[----:B------:R-:W5:Y:S01]  /*20890*/  LDL.LU R39, [R1+0x254] ;  /* 0x0002540001277983 */ /* 0x000f620000300800 */
[----:B------:R-:W-:Y:S02]  /*208a0*/  ISETP.LT.OR P0, PT, R0, 0xea, !P3 ;  /* 0x000000ea0000780c */ /* 0x000fe40005f01670 */
[----:B------:R-:W-:Y:S02]  /*208b0*/  F2FP.SATFINITE.E4M3.F32.PACK_AB_MERGE_C R7, RZ, R3, RZ ;  /* 0x00000003ff07723e */ /* 0x000fe400048070ff */
[----:B------:R-:W-:Y:S02]  /*208c0*/  F2FP.SATFINITE.E4M3.F32.PACK_AB_MERGE_C R11, RZ, R4, RZ ;  /* 0x00000004ff0b723e */ /* 0x000fe400048070ff */
[----:B-1----:R-:W-:Y:S01]  /*208d0*/  F2FP.SATFINITE.E4M3.F32.PACK_AB_MERGE_C R13, RZ, R2, RZ ;  /* 0x00000002ff0d723e */ /* 0x002fe200048070ff */
[----:B------:R-:W-:Y:S06]  /*208e0*/  @!P6 STG.E.U8 desc[UR20][R24.64+0xe8], R9 ;  /* 0x0000e8091800e986 */ /* 0x000fec000c101114 */
[----:B------:R0:W-:Y:S04]  /*208f0*/  @!P0 STG.E.U8 desc[UR20][R24.64+0xe9], R7 ;  /* 0x0000e90718008986 */ /* 0x0001e8000c101114 */
[----:B------:R1:W-:Y:S01]  /*20900*/  @!P5 STG.E.U8 desc[UR20][R26.64+0xe9], R11 ;  /* 0x0000e90b1a00d986 */ /* 0x0003e2000c101114 */
[----:B---3--:R-:W-:-:S03]  /*20910*/  FMUL R3, R38, UR15 ;  /* 0x0000000f26037c20 */ /* 0x008fc60008400000 */
[----:B------:R-:W3:Y:S02]  /*20920*/  LDL.LU R38, [R1+0x258] ;  /* 0x0002580001267983 */ /* 0x000ee40000300800 */
[----:B0-----:R-:W-:Y:S01]  /*20930*/  F2FP.SATFINITE.E4M3.F32.PACK_AB_MERGE_C R7, RZ, R3, RZ ;  /* 0x00000003ff07723e */ /* 0x001fe200048070ff */
[----:B------:R-:W-:Y:S02]  /*20940*/  FMUL R4, R37, UR15 ;  /* 0x0000000f25047c20 */ /* 0x000fe40008400000 */
[----:B------:R-:W3:Y:S01]  /*20950*/  LDL.LU R37, [R1+0x25c] ;  /* 0x00025c0001257983 */ /* 0x000ee20000300800 */
[----:B------:R-:W-:-:S03]  /*20960*/  FMUL R2, R36, UR15 ;  /* 0x0000000f24027c20 */ /* 0x000fc60008400000 */
[----:B------:R-:W3:Y:S02]  /*20970*/  LDL.LU R36, [R1+0x260] ;  /* 0x0002600001247983 */ /* 0x000ee40000300800 */
[----:B------:R-:W-:Y:S01]  /*20980*/  F2FP.SATFINITE.E4M3.F32.PACK_AB_MERGE_C R9, RZ, R2, RZ ;  /* 0x00000002ff09723e */ /* 0x000fe200048070ff */
[----:B--2---:R-:W-:Y:S02]  /*20990*/  FMUL R2, R35, UR15 ;  /* 0x0000000f23027c20 */ /* 0x004fe40008400000 */
[----:B------:R-:W2:Y:S03]  /*209a0*/  LDL.LU R35, [R1+0x264] ;  /* 0x0002640001237983 */ /* 0x000ea60000300800 */
        /* <DEDUP_REMOVED lines=10> */
[----:B------:R-:W-:-:S03]  /*20a50*/  ISETP.LT.OR P1, PT, R0, 0xf1, !P2 ;  /* 0x000000f10000780c */ /* 0x000fc60005721670 */
[----:B------:R1:W-:Y:S01]  /*20a60*/  @!P6 STG.E.U8 desc[UR20][R24.64+0xf0], R13 ;  /* 0x0000f00d1800e986 */ /* 0x0003e2000c101114 */
[----:B------:R-:W-:-:S03]  /*20a70*/  ISETP.LT.OR P6, PT, R0, 0xf9, !P3 ;  /* 0x000000f90000780c */ /* 0x000fc60005fc1670 */
[----:B------:R1:W-:Y:S01]  /*20a80*/  @!P0 STG.E.U8 desc[UR20][R24.64+0xf1], R7 ;  /* 0x0000f10718008986 */ /* 0x0003e2000c101114 */
[----:B------:R-:W-:Y:S02]  /*20a90*/  ISETP.LT.OR P3, PT, R0, 0xfa, !P3 ;  /* 0x000000fa0000780c */ /* 0x000fe40005f61670 */
[----:B0-----:R-:W-:Y:S02]  /*20aa0*/  F2FP.SATFINITE.E4M3.F32.PACK_AB_MERGE_C R5, RZ, R4, RZ ;  /* 0x00000004ff05723e */ /* 0x001fe400048070ff */
[----:B-1----:R-:W-:Y:S02]  /*20ab0*/  F2FP.SATFINITE.E4M3.F32.PACK_AB_MERGE_C R13, RZ, R3, RZ ;  /* 0x00000003ff0d723e */ /* 0x002fe400048070ff */
[----:B------:R-:W-:Y:S01]  /*20ac0*/  F2FP.SATFINITE.E4M3.F32.PACK_AB_MERGE_C R7, RZ, R2, RZ ;  /* 0x00000002ff07723e */ /* 0x000fe200048070ff */
[----:B------:R-:W-:Y:S02]  /*20ad0*/  FMUL R2, R41, UR15 ;  /* 0x0000000f29027c20 */ /* 0x000fe40008400000 */
[----:B------:R-:W5:Y:S04]  /*20ae0*/  LDL.LU R41, [R1+0x270] ;  /* 0x0002700001297983 */ /* 0x000f680000300800 */
[----:B------:R0:W-:Y:S01]  /*20af0*/  @!P5 STG.E.U8 desc[UR20][R26.64+0xf1], R9 ;  /* 0x0000f1091a00d986 */ /* 0x0001e2000c101114 */
[----:B------:R-:W-:-:S03]  /*20b00*/  FMUL R3, R39, UR15 ;  /* 0x0000000f27037c20 */ /* 0x000fc60008400000 */
[----:B------:R-:W5:Y:S01]  /*20b10*/  LDL.LU R39, [R1+0x274] ;  /* 0x0002740001277983 */ /* 0x000f620000300800 */
[----:B------:R-:W-:-:S03]  /*20b20*/  ISETP.LT.OR P5, PT, R0, 0xf9, !P2 ;  /* 0x000000f90000780c */ /* 0x000fc600057a1670 */
[----:B------:R-:W-:Y:S01]  /*20b30*/  @!P1 STG.E.U8 desc[UR20][R26.64+0xf0], R5 ;  /* 0x0000f0051a009986 */ /* 0x000fe2000c101114 */
[----:B0-----:R-:W-:-:S03]  /*20b40*/  F2FP.SATFINITE.E4M3.F32.PACK_AB_MERGE_C R9, RZ, R2, RZ ;  /* 0x00000002ff09723e */ /* 0x001fc600048070ff */
[----:B------:R0:W-:Y:S04]  /*20b50*/  @!P6 STG.E.U8 desc[UR20][R24.64+0xf8], R11 ;  /* 0x0000f80b1800e986 */ /* 0x0001e8000c101114 */
[----:B------:R1:W-:Y:S01]  /*20b60*/  @!P3 STG.E.U8 desc[UR20][R24.64+0xf9], R13 ;  /* 0x0000f90d1800b986 */ /* 0x0003e2000c101114 */
[----:B0-----:R-:W-:-:S03]  /*20b70*/  F2FP.SATFINITE.E4M3.F32.PACK_AB_MERGE_C R11, RZ, R3, RZ ;  /* 0x00000003ff0b723e */ /* 0x001fc600048070ff */
[----:B------:R0:W-:Y:S01]  /*20b80*/  @!P5 STG.E.U8 desc[UR20][R26.64+0xf8], R7 ;  /* 0x0000f8071a00d986 */ /* 0x0001e2000c101114 */
[----:B---3--:R-:W-:-:S03]  /*20b90*/  FMUL R4, R38, UR15 ;  /* 0x0000000f26047c20 */ /* 0x008fc60008400000 */
[----:B------:R-:W3:Y:S02]  /*20ba0*/  LDL.LU R38, [R1+0x278] ;  /* 0x0002780001267983 */ /* 0x000ee40000300800 */
[----:B-1----:R-:W-:Y:S01]  /*20bb0*/  F2FP.SATFINITE.E4M3.F32.PACK_AB_MERGE_C R13, RZ, R4, RZ ;  /* 0x00000004ff0d723e */ /* 0x002fe200048070ff */
[----:B------:R-:W-:Y:S02]  /*20bc0*/  FMUL R5, R37, UR15 ;  /* 0x0000000f25057c20 */ /* 0x000fe40008400000 */
[----:B------:R-:W3:Y:S01]  /*20bd0*/  LDL.LU R37, [R1+0x27c] ;  /* 0x00027c0001257983 */ /* 0x000ee20000300800 */
[----:B------:R-:W-:-:S03]  /*20be0*/  FMUL R2, R36, UR15 ;  /* 0x0000000f24027c20 */ /* 0x000fc60008400000 */
[----:B------:R-:W3:Y:S01]  /*20bf0*/  LDL.LU R36, [R1+0x280] ;  /* 0x0002800001247983 */ /* 0x000ee20000300800 */
[----:B--2---:R-:W-:-:S03]  /*20c00*/  FMUL R3, R35, UR15 ;  /* 0x0000000f23037c20 */ /* 0x004fc60008400000 */
[----:B------:R-:W2:Y:S01]  /*20c10*/  LDL.LU R35, [R1+0x284] ;  /* 0x0002840001237983 */ /* 0x000ea20000300800 */
[----:B0-----:R-:W-:Y:S01]  /*20c20*/  F2FP.SATFINITE.E4M3.F32.PACK_AB_MERGE_C R7, RZ, R2, RZ ;  /* 0x00000002ff07723e */ /* 0x001fe200048070ff */
[----:B----4-:R-:W-:Y:S02]  /*20c30*/  FMUL R4, R33, UR15 ;  /* 0x0000000f21047c20 */ /* 0x010fe40008400000 */
[----:B------:R-:W4:Y:S01]  /*20c40*/  LDL.LU R33, [R1+0x288] ;  /* 0x0002880001217983 */ /* 0x000f220000300800 */
[----:B-----5:R-:W-:-:S03]  /*20c50*/  FMUL R2, R32, UR15 ;  /* 0x0000000f20027c20 */ /* 0x020fc60008400000 */
[----:B------:R-:W5:Y:S01]  /*20c60*/  LDL.LU R32, [R1+0x28c] ;  /* 0x00028c0001207983 */ /* 0x000f620000300800 */
[----:B------:R-:W-:Y:S02]  /*20c70*/  ISETP.GE.AND P1, PT, R34, 0x81, PT ;  /* 0x000000812200780c */ /* 0x000fe40003f26270 */
[C---:B------:R-:W-:Y:S02]  /*20c80*/  ISETP.LT.OR P2, PT, R0.reuse, 0xfa, !P2 ;  /* 0x000000fa0000780c */ /* 0x040fe40005741670 */
[C---:B------:R-:W-:Y:S02]  /*20c90*/  ISETP.LT.OR P6, PT, R0.reuse, 0x1, !P1 ;  /* 0x000000010000780c */ /* 0x040fe40004fc1670 */
[----:B------:R-:W-:Y:S02]  /*20ca0*/  ISETP.LT.OR P3, PT, R0, 0x2, !P1 ;  /* 0x000000020000780c */ /* 0x000fe40004f61670 */
[----:B------:R-:W-:-:S07]  /*20cb0*/  ISETP.GE.AND P0, PT, R34, 0x89, PT ;  /* 0x000000892200780c */ /* 0x000fce0003f06270 */
[----:B------:R0:W-:Y:S04]  /*20cc0*/  @!P2 STG.E.U8 desc[UR20][R26.64+0xf9], R9 ;  /* 0x0000f9091a00a986 */ /* 0x0001e8000c101114 */
[----:B------:R-:W-:Y:S01]  /*20cd0*/  @!P6 STG.E.U8 desc[UR20][R30.64], R11 ;  /* 0x0000000b1e00e986 */ /* 0x000fe2000c101114 */
[C---:B------:R-:W-:Y:S02]  /*20ce0*/  ISETP.LT.OR P6, PT, R0.reuse, 0x2, !P0 ;  /* 0x000000020000780c */ /* 0x040fe400047c1670 */
[C---:B------:R-:W-:Y:S01]  /*20cf0*/  ISETP.LT.OR P5, PT, R0.reuse, 0x1, !P0 ;  /* 0x000000010000780c */ /* 0x040fe200047a1670 */
[----:B------:R1:W-:Y:S01]  /*20d00*/  @!P3 STG.E.U8 desc[UR20][R30.64+0x1], R13 ;  /* 0x0000010d1e00b986 */ /* 0x0003e2000c101114 */
[----:B------:R-:W-:Y:S02]  /*20d10*/  ISETP.LT.OR P2, PT, R0, 0xa, !P1 ;  /* 0x0000000a0000780c */ /* 0x000fe40004f41670 */
[----:B0-----:R-:W-:-:S02]  /*20d20*/  F2FP.SATFINITE.E4M3.F32.PACK_AB_MERGE_C R9, RZ, R3, RZ ;  /* 0x00000003ff09723e */ /* 0x001fc400048070ff */
[----:B------:R-:W-:Y:S01]  /*20d30*/  ISETP.LT.OR P3, PT, R0, 0x9, !P1 ;  /* 0x000000090000780c */ /* 0x000fe20004f61670 */
[----:B------:R-:W-:Y:S01]  /*20d40*/  FMUL R3, R41, UR15 ;  /* 0x0000000f29037c20 */ /* 0x000fe20008400000 */
[----:B-1----:R-:W-:Y:S01]  /*20d50*/  F2FP.SATFINITE.E4M3.F32.PACK_AB_MERGE_C R13, RZ, R2, RZ ;  /* 0x00000002ff0d723e */ /* 0x002fe200048070ff */
[----:B------:R-:W5:Y:S01]  /*20d60*/  LDL.LU R41, [R1+0x290] ;  /* 0x0002900001297983 */ /* 0x000f620000300800 */
[----:B------:R-:W-:Y:S02]  /*20d70*/  F2FP.SATFINITE.E4M3.F32.PACK_AB_MERGE_C R5, RZ, R5, RZ ;  /* 0x00000005ff05723e */ /* 0x000fe400048070ff */
[----:B------:R-:W-:Y:S01]  /*20d80*/  F2FP.SATFINITE.E4M3.F32.PACK_AB_MERGE_C R11, RZ, R4, RZ ;  /* 0x00000004ff0b723e */ /* 0x000fe200048070ff */
[----:B------:R0:W-:Y:S01]  /*20d90*/  @!P6 STG.E.U8 desc[UR20][R28.64+0x1], R7 ;  /* 0x000001071c00e986 */ /* 0x0001e2000c101114 */
[----:B------:R-:W-:-:S03]  /*20da0*/  FMUL R2, R39, UR15 ;  /* 0x0000000f27027c20 */ /* 0x000fc60008400000 */
[----:B------:R-:W5:Y:S01]  /*20db0*/  LDL.LU R39, [R1+0x294] ;  /* 0x0002940001277983 */ /* 0x000f620000300800 */
[----:B------:R-:W-:Y:S02]  /*20dc0*/  ISETP.LT.OR P6, PT, R0, 0xa, !P0 ;  /* 0x0000000a0000780c */ /* 0x000fe400047c1670 */
[----:B0-----:R-:W-:Y:S01]  /*20dd0*/  F2FP.SATFINITE.E4M3.F32.PACK_AB_MERGE_C R7, RZ, R2, RZ ;  /* 0x00000002ff07723e */ /* 0x001fe200048070ff */
[----:B------:R0:W-:Y:S04]  /*20de0*/  @!P5 STG.E.U8 desc[UR20][R28.64], R5 ;  /* 0x000000051c00d986 */ /* 0x0001e8000c101114 */
[----:B------:R-:W-:Y:S04]  /*20df0*/  @!P2 STG.E.U8 desc[UR20][R30.64+0x9], R11 ;  /* 0x0000090b1e00a986 */ /* 0x000fe8000c101114 */
[----:B------:R1:W-:Y:S01]  /*20e00*/  @!P3 STG.E.U8 desc[UR20][R30.64+0x8], R9 ;  /* 0x000008091e00b986 */ /* 0x0003e2000c101114 */
[----:B0-----:R-:W-:-:S05]  /*20e10*/  F2FP.SATFINITE.E4M3.F32.PACK_AB_MERGE_C R5, RZ, R3, RZ ;  /* 0x00000003ff05723e */ /* 0x001fca00048070ff */
[----:B------:R5:W-:Y:S01]  /*20e20*/  @!P6 STG.E.U8 desc[UR20][R28.64+0x9], R5 ;  /* 0x000009051c00e986 */ /* 0x000be2000c101114 */
[----:B---3--:R-:W-:-:S03]  /*20e30*/  FMUL R4, R38, UR15 ;  /* 0x0000000f26047c20 */ /* 0x008fc60008400000 */
[----:B------:R-:W3:Y:S02]  /*20e40*/  LDL.LU R38, [R1+0x298] ;  /* 0x0002980001267983 */ /* 0x000ee40000300800 */
[----:B-1----:R-:W-:Y:S01]  /*20e50*/  F2FP.SATFINITE.E4M3.F32.PACK_AB_MERGE_C R9, RZ, R4, RZ ;  /* 0x00000004ff09723e */ /* 0x002fe200048070ff */
[----:B------:R-:W-:Y:S02]  /*20e60*/  FMUL R2, R37, UR15 ;  /* 0x0000000f25027c20 */ /* 0x000fe40008400000 */
[----:B------:R-:W3:Y:S03]  /*20e70*/  LDL.LU R37, [R1+0x29c] ;  /* 0x00029c0001257983 */ /* 0x000ee60000300800 */
[----:B------:R-:W-:Y:S01]  /*20e80*/  F2FP.SATFINITE.E4M3.F32.PACK_AB_MERGE_C R11, RZ, R2, RZ ;  /* 0x00000002ff0b723e */ /* 0x000fe200048070ff */
[----:B------:R-:W-:Y:S02]  /*20e90*/  FMUL R2, R36, UR15 ;  /* 0x0000000f24027c20 */ /* 0x000fe40008400000 */
[----:B------:R-:W3:Y:S01]  /*20ea0*/  LDL.LU R36, [R1+0x2a0] ;  /* 0x0002a00001247983 */ /* 0x000ee20000300800 */
[----:B--2---:R-:W-:-:S03]  /*20eb0*/  FMUL R3, R35, UR15 ;  /* 0x0000000f23037c20 */ /* 0x004fc60008400000 */
[----:B------:R-:W2:Y:S01]  /*20ec0*/  LDL.LU R35, [R1+0x2a4] ;  /* 0x0002a40001237983 */ /* 0x000ea20000300800 */
[----:B----4-:R-:W-:-:S03]  /*20ed0*/  FMUL R4, R33, UR15 ;  /* 0x0000000f21047c20 */ /* 0x010fc60008400000 */
[----:B------:R-:W4:Y:S01]  /*20ee0*/  LDL.LU R33, [R1+0x2a8] ;  /* 0x0002a80001217983 */ /* 0x000f220000300800 */
[----:B-----5:R-:W-:-:S03]  /*20ef0*/  FMUL R5, R32, UR15 ;  /* 0x0000000f20057c20 */ /* 0x020fc60008400000 */
[----:B------:R-:W5:Y:S01]  /*20f00*/  LDL.LU R32, [R1+0x2ac] ;  /* 0x0002ac0001207983 */ /* 0x000f620000300800 */
[C---:B------:R-:W-:Y:S02]  /*20f10*/  ISETP.LT.OR P5, PT, R0.reuse, 0x9, !P0 ;  /* 0x000000090000780c */ /* 0x040fe400047a1670 */
[C---:B------:R-:W-:Y:S02]  /*20f20*/  ISETP.LT.OR P3, PT, R0.reuse, 0x11, !P1 ;  /* 0x000000110000780c */ /* 0x040fe40004f61670 */
[C---:B------:R-:W-:Y:S02]  /*20f30*/  ISETP.LT.OR P2, PT, R0.reuse, 0x12, !P1 ;  /* 0x000000120000780c */ /* 0x040fe40004f41670 */
[----:B------:R-:W-:-:S07]  /*20f40*/  ISETP.LT.OR P6, PT, R0, 0x12, !P0 ;  /* 0x000000120000780c */ /* 0x000fce00047c1670 */
[----:B------:R-:W-:Y:S01]  /*20f50*/  @!P5 STG.E.U8 desc[UR20][R28.64+0x8], R13 ;  /* 0x0000080d1c00d986 */ /* 0x000fe2000c101114 */
[----:B------:R-:W-:-:S03]  /*20f60*/  ISETP.LT.OR P5, PT, R0, 0x11, !P0 ;  /* 0x000000110000780c */ /* 0x000fc600047a1670 */
[----:B------:R0:W-:Y:S01]  /*20f70*/  @!P3 STG.E.U8 desc[UR20][R30.64+0x10], R7 ;  /* 0x000010071e00b986 */ /* 0x0001e2000c101114 */
[----:B------:R-:W-:-:S03]  /*20f80*/  ISETP.LT.OR P3, PT, R0, 0x19, !P1 ;  /* 0x000000190000780c */ /* 0x000fc60004f61670 */
[----:B------:R1:W-:Y:S01]  /*20f90*/  @!P2 STG.E.U8 desc[UR20][R30.64+0x11], R9 ;  /* 0x000011091e00a986 */ /* 0x0003e2000c101114 */
[----:B------:R-:W-:Y:S02]  /*20fa0*/  ISETP.LT.OR P2, PT, R0, 0x1a, !P1 ;  /* 0x0000001a0000780c */ /* 0x000fe40004f41670 */
[----:B0-----:R-:W-:Y:S02]  /*20fb0*/  F2FP.SATFINITE.E4M3.F32.PACK_AB_MERGE_C R7, RZ, R2, RZ ;  /* 0x00000002ff07723e */ /* 0x001fe400048070ff */
[----:B-1----:R-:W-:Y:S01]  /*20fc0*/  F2FP.SATFINITE.E4M3.F32.PACK_AB_MERGE_C R9, RZ, R3, RZ ;  /* 0x00000003ff09723e */ /* 0x002fe200048070ff */
[----:B------:R-:W-:Y:S02]  /*20fd0*/  FMUL R2, R41, UR15 ;  /* 0x0000000f29027c20 */ /* 0x000fe40008400000 */
[----:B------:R-:W5:Y:S01]  /*20fe0*/  LDL.LU R41, [R1+0x2b0] ;  /* 0x0002b00001297983 */ /* 0x000f620000300800 */
[----:B------:R-:W-:-:S03]  /*20ff0*/  F2FP.SATFINITE.E4M3.F32.PACK_AB_MERGE_C R13, RZ, R4, RZ ;  /* 0x00000004ff0d723e */ /* 0x000fc600048070ff */
[----:B------:R0:W-:Y:S01]  /*21000*/  @!P6 STG.E.U8 desc[UR20][R28.64+0x11], R7 ;  /* 0x000011071c00e986 */ /* 0x0001e2000c101114 */
[----:B------:R-:W-:-:S03]  /*21010*/  FMUL R3, R39, UR15 ;  /* 0x0000000f27037c20 */ /* 0x000fc60008400000 */
[----:B------:R-:W5:Y:S01]  /*21020*/  LDL.LU R39, [R1+0x2b4] ;  /* 0x0002b40001277983 */ /* 0x000f620000300800 */
[----:B------:R-:W-:Y:S02]  /*21030*/  ISETP.LT.OR P6, PT, R0, 0x1a, !P0 ;  /* 0x0000001a0000780c */ /* 0x000fe400047c1670 */
[----:B0-----:R-:W-:Y:S01]  /*21040*/  F2FP.SATFINITE.E4M3.F32.PACK_AB_MERGE_C R7, RZ, R2, RZ ;  /* 0x00000002ff07723e */ /* 0x001fe200048070ff */
[----:B------:R-:W-:Y:S04]  /*21050*/  @!P5 STG.E.U8 desc[UR20][R28.64+0x10], R11 ;  /* 0x0000100b1c00d986 */ /* 0x000fe8000c101114 */
[----:B------:R0:W-:Y:S04]  /*21060*/  @!P3 STG.E.U8 desc[UR20][R30.64+0x18], R9 ;  /* 0x000018091e00b986 */ /* 0x0001e8000c101114 */
[----:B------:R1:W-:Y:S01]  /*21070*/  @!P2 STG.E.U8 desc[UR20][R30.64+0x19], R13 ;  /* 0x0000190d1e00a986 */ /* 0x0003e2000c101114 */
[----:B0-----:R-:W-:-:S03]  /*21080*/  F2FP.SATFINITE.E4M3.F32.PACK_AB_MERGE_C R9, RZ, R3, RZ ;  /* 0x00000003ff09723e */ /* 0x001fc600048070ff */
[----:B------:R0:W-:Y:S01]  /*21090*/  @!P6 STG.E.U8 desc[UR20][R28.64+0x19], R7 ;  /* 0x000019071c00e986 */ /* 0x0001e2000c101114 */
[----:B---3--:R-:W-:-:S03]  /*210a0*/  FMUL R4, R38, UR15 ;  /* 0x0000000f26047c20 */ /* 0x008fc60008400000 */
[----:B------:R-:W3:Y:S02]  /*210b0*/  LDL.LU R38, [R1+0x2b8] ;  /* 0x0002b80001267983 */ /* 0x000ee40000300800 */
[----:B------:R-:W-:Y:S01]  /*210c0*/  F2FP.SATFINITE.E4M3.F32.PACK_AB_MERGE_C R11, RZ, R4, RZ ;  /* 0x00000004ff0b723e */ /* 0x000fe200048070ff */
[----:B------:R-:W-:Y:S02]  /*210d0*/  FMUL R2, R37, UR15 ;  /* 0x0000000f25027c20 */ /* 0x000fe40008400000 */
[----:B------:R-:W3:Y:S03]  /*210e0*/  LDL.LU R37, [R1+0x2bc] ;  /* 0x0002bc0001257983 */ /* 0x000ee60000300800 */
[----:B-1----:R-:W-:Y:S01]  /*210f0*/  F2FP.SATFINITE.E4M3.F32.PACK_AB_MERGE_C R13, RZ, R2, RZ ;  /* 0x00000002ff0d723e */ /* 0x002fe200048070ff */
[----:B------:R-:W-:Y:S02]  /*21100*/  FMUL R3, R36, UR15 ;  /* 0x0000000f24037c20 */ /* 0x000fe40008400000 */
[----:B------:R-:W3:Y:S01]  /*21110*/  LDL.LU R36, [R1+0x2c0] ;  /* 0x0002c00001247983 */ /* 0x000ee20000300800 */
[----:B--2---:R-:W-:-:S03]  /*21120*/  FMUL R2, R35, UR15 ;  /* 0x0000000f23027c20 */ /* 0x004fc60008400000 */
[----:B------:R-:W2:Y:S02]  /*21130*/  LDL.LU R35, [R1+0x2c4] ;  /* 0x0002c40001237983 */ /* 0x000ea40000300800 */
[----:B0-----:R-:W-:Y:S01]  /*21140*/  F2FP.SATFINITE.E4M3.F32.PACK_AB_MERGE_C R7, RZ, R2, RZ ;  /* 0x00000002ff07723e */ /* 0x001fe200048070ff */
[----:B----4-:R-:W-:Y:S02]  /*21150*/  FMUL R4, R33, UR15 ;  /* 0x0000000f21047c20 */ /* 0x010fe40008400000 */
[----:B------:R-:W4:Y:S01]  /*21160*/  LDL.LU R33, [R1+0x2c8] ;  /* 0x0002c80001217983 */ /* 0x000f220000300800 */
[----:B-----5:R-:W-:-:S03]  /*21170*/  FMUL R2, R32, UR15 ;  /* 0x0000000f20027c20 */ /* 0x020fc60008400000 */
[----:B------:R-:W5:Y:S01]  /*21180*/  LDL.LU R32, [R1+0x2cc] ;  /* 0x0002cc0001207983 */ /* 0x000f620000300800 */
[C---:B------:R-:W-:Y:S02]  /*21190*/  ISETP.LT.OR P5, PT, R0.reuse, 0x19, !P0 ;  /* 0x000000190000780c */ /* 0x040fe400047a1670 */
[C---:B------:R-:W-:Y:S02]  /*211a0*/  ISETP.LT.OR P3, PT, R0.reuse, 0x21, !P1 ;  /* 0x000000210000780c */ /* 0x040fe40004f61670 */
[C---:B------:R-:W-:Y:S02]  /*211b0*/  ISETP.LT.OR P2, PT, R0.reuse, 0x22, !P1 ;  /* 0x000000220000780c */ /* 0x040fe40004f41670 */
[----:B------:R-:W-:Y:S02]  /*211c0*/  F2FP.SATFINITE.E4M3.F32.PACK_AB_MERGE_C R5, RZ, R5, RZ ;  /* 0x00000005ff05723e */ /* 0x000fe400048070ff */
[----:B------:R-:W-:-:S05]  /*211d0*/  ISETP.LT.OR P6, PT, R0, 0x22, !P0 ;  /* 0x000000220000780c */ /* 0x000fca00047c1670 */
[----:B------:R0:W-:Y:S01]  /*211e0*/  @!P5 STG.E.U8 desc[UR20][R28.64+0x18], R5 ;  /* 0x000018051c00d986 */ /* 0x0001e2000c101114 */
[----:B------:R-:W-:-:S03]  /*211f0*/  ISETP.LT.OR P5, PT, R0, 0x21, !P0 ;  /* 0x000000210000780c */ /* 0x000fc600047a1670 */
[----:B------:R-:W-:Y:S01]  /*21200*/  @!P3 STG.E.U8 desc[UR20][R30.64+0x20], R9 ;  /* 0x000020091e00b986 */ /* 0x000fe2000c101114 */
        /* <DEDUP_REMOVED lines=8> */
[----:B------:R-:W-:Y:S01]  /*21290*/  @!P6 STG.E.U8 desc[UR20][R28.64+0x21], R5 ;  /* 0x000021051c00e986 */ /* 0x000fe2000c101114 */
[----:B------:R-:W-:-:S03]  /*212a0*/  FMUL R3, R39, UR15 ;  /* 0x0000000f27037c20 */ /* 0x000fc60008400000 */
[----:B------:R-:W5:Y:S01]  /*212b0*/  LDL.LU R39, [R1+0x2d4] ;  /* 0x0002d40001277983 */ /* 0x000f620000300800 */
[----:B------:R-:W-:-:S03]  /*212c0*/  ISETP.LT.OR P6, PT, R0, 0x2a, !P0 ;  /* 0x0000002a0000780c */ /* 0x000fc600047c1670 */
[----:B------:R-:W-:Y:S04]  /*212d0*/  @!P5 STG.E.U8 desc[UR20][R28.64+0x20], R13 ;  /* 0x0000200d1c00d986 */ /* 0x000fe8000c101114 */
[----:B------:R0:W-:Y:S04]  /*212e0*/  @!P3 STG.E.U8 desc[UR20][R30.64+0x28], R7 ;  /* 0x000028071e00b986 */ /* 0x0001e8000c101114 */
[----:B------:R1:W-:Y:S01]  /*212f0*/  @!P2 STG.E.U8 desc[UR20][R30.64+0x29], R9 ;  /* 0x000029091e00a986 */ /* 0x0003e2000c101114 */
[----:B0-----:R-:W-:Y:S02]  /*21300*/  F2FP.SATFINITE.E4M3.F32.PACK_AB_MERGE_C R7, RZ, R2, RZ ;  /* 0x00000002ff07723e */ /* 0x001fe400048070ff */
[----:B-1----:R-:W-:-:S03]  /*21310*/  F2FP.SATFINITE.E4M3.F32.PACK_AB_MERGE_C R9, RZ, R3, RZ ;  /* 0x00000003ff09723e */ /* 0x002fc600048070ff */
[----:B------:R0:W-:Y:S01]  /*21320*/  @!P6 STG.E.U8 desc[UR20][R28.64+0x29], R7 ;  /* 0x000029071c00e986 */ /* 0x0001e2000c101114 */
[----:B---3--:R-:W-:-:S03]  /*21330*/  FMUL R4, R38, UR15 ;  /* 0x0000000f26047c20 */ /* 0x008fc60008400000 */
[----:B------:R-:W3:Y:S02]  /*21340*/  LDL.LU R38, [R1+0x2d8] ;  /* 0x0002d80001267983 */ /* 0x000ee40000300800 */
[----:B------:R-:W-:Y:S01]  /*21350*/  F2FP.SATFINITE.E4M3.F32.PACK_AB_MERGE_C R13, RZ, R4, RZ ;  /* 0x00000004ff0d723e */ /* 0x000fe200048070ff */
        /* <DEDUP_REMOVED lines=21> */
[----:B------:R-:W-:Y:S02]  /*214b0*/  F2FP.SATFINITE.E4M3.F32.PACK_AB_MERGE_C R5, RZ, R5, RZ ;  /* 0x00000005ff05723e */ /* 0x000fe400048070ff */
        /* <DEDUP_REMOVED lines=204> */
[----:B------:R-:W-:Y:S01]  /*22180*/  F2FP.SATFINITE.E4M3.F32.PACK_AB_MERGE_C R9, RZ, R4, RZ ;  /* 0x00000004ff09723e */ /* 0x000fe200048070ff */
[----:B------:R-:W-:-:S02]  /*22190*/  FMUL R3, R39, UR15 ;  /* 0x0000000f27037c20 */ /* 0x000fc40008400000 */
[----:B------:R-:W5:Y:S04]  /*221a0*/  LDL.LU R39, [R1+0x394] ;  /* 0x0003940001277983 */ /* 0x000f680000300800 */
[----:B------:R-:W-:Y:S04]  /*221b0*/  @!P6 STG.E.U8 desc[UR20][R28.64+0x81], R5 ;  /* 0x000081051c00e986 */ /* 0x000fe8000c101114 */
[----:B------:R-:W-:Y:S04]  /*221c0*/  @!P5 STG.E.U8 desc[UR20][R28.64+0x80], R13 ;  /* 0x0000800d1c00d986 */ /* 0x000fe8000c101114 */
[----:B------:R0:W-:Y:S04]  /*221d0*/  @!P3 STG.E.U8 desc[UR20][R30.64+0x88], R7 ;  /* 0x000088071e00b986 */ /* 0x0001e8000c101114 */
[----:B------:R1:W-:Y:S01]  /*221e0*/  @!P2 STG.E.U8 desc[UR20][R30.64+0x89], R9 ;  /* 0x000089091e00a986 */ /* 0x0003e2000c101114 */
[----:B0-----:R-:W-:-:S02]  /*221f0*/  F2FP.SATFINITE.E4M3.F32.PACK_AB_MERGE_C R7, RZ, R2, RZ ;  /* 0x00000002ff07723e */ /* 0x001fc400048070ff */
[----:B-1----:R-:W-:Y:S01]  /*22200*/  F2FP.SATFINITE.E4M3.F32.PACK_AB_MERGE_C R9, RZ, R3, RZ ;  /* 0x00000003ff09723e */ /* 0x002fe200048070ff */
[----:B---3--:R-:W-:Y:S02]  /*22210*/  FMUL R4, R38, UR15 ;  /* 0x0000000f26047c20 */ /* 0x008fe40008400000 */
[----:B------:R-:W3:Y:S03]  /*22220*/  LDL.LU R38, [R1+0x398] ;  /* 0x0003980001267983 */ /* 0x000ee60000300800 */
[----:B------:R-:W-:Y:S01]  /*22230*/  F2FP.SATFINITE.E4M3.F32.PACK_AB_MERGE_C R13, RZ, R4, RZ ;  /* 0x00000004ff0d723e */ /* 0x000fe200048070ff */
[----:B------:R-:W-:Y:S02]  /*22240*/  FMUL R5, R37, UR15 ;  /* 0x0000000f25057c20 */ /* 0x000fe40008400000 */
[----:B------:R-:W3:Y:S01]  /*22250*/  LDL.LU R37, [R1+0x39c] ;  /* 0x00039c0001257983 */ /* 0x000ee20000300800 */
[----:B------:R-:W-:-:S03]  /*22260*/  FMUL R2, R36, UR15 ;  /* 0x0000000f24027c20 */ /* 0x000fc60008400000 */
[----:B------:R-:W3:Y:S01]  /*22270*/  LDL.LU R36, [R1+0x3a0] ;  /* 0x0003a00001247983 */ /* 0x000ee20000300800 */
[----:B--2---:R-:W-:-:S03]  /*22280*/  FMUL R3, R35, UR15 ;  /* 0x0000000f23037c20 */ /* 0x004fc60008400000 */
[----:B------:R-:W2:Y:S01]  /*22290*/  LDL.LU R35, [R1+0x3a4] ;  /* 0x0003a40001237983 */ /* 0x000ea20000300800 */
[----:B------:R-:W-:Y:S01]  /*222a0*/  F2FP.SATFINITE.E4M3.F32.PACK_AB_MERGE_C R15, RZ, R5, RZ ;  /* 0x00000005ff0f723e */ /* 0x000fe200048070ff */
        /* <DEDUP_REMOVED lines=10> */
[----:B------:R-:W-:Y:S01]  /*22350*/  @!P5 STG.E.U8 desc[UR20][R28.64+0x88], R11 ;  /* 0x0000880b1c00d986 */ /* 0x000fe2000c101114 */
[----:B------:R-:W-:-:S03]  /*22360*/  ISETP.LT.OR P5, PT, R0, 0x91, !P0 ;  /* 0x000000910000780c */ /* 0x000fc600047a1670 */
[----:B------:R1:W-:Y:S01]  /*22370*/  @!P3 STG.E.U8 desc[UR20][R30.64+0x90], R9 ;  /* 0x000090091e00b986 */ /* 0x0003e2000c101114 */
[C---:B------:R-:W-:Y:S02]  /*22380*/  ISETP.LT.OR P3, PT, R0.reuse, 0x99, !P1 ;  /* 0x000000990000780c */ /* 0x040fe40004f61670 */
[----:B0-----:R-:W-:Y:S01]  /*22390*/  F2FP.SATFINITE.E4M3.F32.PACK_AB_MERGE_C R7, RZ, R2, RZ ;  /* 0x00000002ff07723e */ /* 0x001fe200048070ff */
[----:B------:R-:W-:Y:S01]  /*223a0*/  @!P2 STG.E.U8 desc[UR20][R30.64+0x91], R13 ;  /* 0x0000910d1e00a986 */ /* 0x000fe2000c101114 */
[----:B------:R-:W-:Y:S02]  /*223b0*/  ISETP.LT.OR P2, PT, R0, 0x9a, !P1 ;  /* 0x0000009a0000780c */ /* 0x000fe40004f41670 */
        /* <DEDUP_REMOVED lines=86> */
[----:B------:R-:W-:Y:S01]  /*22920*/  FMUL R2, R39, UR15 ;  /* 0x0000000f27027c20 */ /* 0x000fe20008400000 */
[----:B------:R-:W-:Y:S02]  /*22930*/  ISETP.LT.OR P6, PT, R0, 0xba, !P0 ;  /* 0x000000ba0000780c */ /* 0x000fe400047c1670 */
[----:B------:R-:W5:Y:S02]  /*22940*/  LDL.LU R39, [R1+0x3f4] ;  /* 0x0003f40001277983 */ /* 0x000f640000300800 */
[----:B0-----:R-:W-:Y:S02]  /*22950*/  F2FP.SATFINITE.E4M3.F32.PACK_AB_MERGE_C R7, RZ, R2, RZ ;  /* 0x00000002ff07723e */ /* 0x001fe400048070ff */
        /* <DEDUP_REMOVED lines=28> */
[C---:B------:R-:W-:Y:S02]  /*22b20*/  ISETP.LT.OR P2, PT, R0.reuse, 0xca, !P1 ;  /* 0x000000ca0000780c */ /* 0x040fe40004f41670 */
[----:B0-----:R-:W-:Y:S02]  /*22b30*/  F2FP.SATFINITE.E4M3.F32.PACK_AB_MERGE_C R7, RZ, R2, RZ ;  /* 0x00000002ff07723e */ /* 0x001fe400048070ff */
[----:B-1----:R-:W-:Y:S01]  /*22b40*/  F2FP.SATFINITE.E4M3.F32.PACK_AB_MERGE_C R9, RZ, R3, RZ ;  /* 0x00000003ff09723e */ /* 0x002fe200048070ff */
[----:B------:R-:W-:Y:S02]  /*22b50*/  FMUL R2, R41, UR15 ;  /* 0x0000000f29027c20 */ /* 0x000fe40008400000 */
[----:B------:R0:W-:Y:S01]  /*22b60*/  @!P6 STG.E.U8 desc[UR20][R28.64+0xc1], R7 ;  /* 0x0000c1071c00e986 */ /* 0x0001e2000c101114 */
[----:B------:R-:W-:-:S03]  /*22b70*/  ISETP.LT.OR P6, PT, R0, 0xca, !P0 ;  /* 0x000000ca0000780c */ /* 0x000fc600047c1670 */
[----:B------:R-:W5:Y:S01]  /*22b80*/  LDL.LU R41, [R1+0x410] ;  /* 0x0004100001297983 */ /* 0x000f620000300800 */
[----:B------:R-:W-:Y:S01]  /*22b90*/  F2FP.SATFINITE.E4M3.F32.PACK_AB_MERGE_C R13, RZ, R4, RZ ;  /* 0x00000004ff0d723e */ /* 0x000fe200048070ff */
[----:B------:R-:W-:Y:S02]  /*22ba0*/  FMUL R3, R39, UR15 ;  /* 0x0000000f27037c20 */ /* 0x000fe40008400000 */
[----:B------:R-:W5:Y:S01]  /*22bb0*/  LDL.LU R39, [R1+0x414] ;  /* 0x0004140001277983 */ /* 0x000f620000300800 */
[----:B0-----:R-:W-:-:S03]  /*22bc0*/  F2FP.SATFINITE.E4M3.F32.PACK_AB_MERGE_C R7, RZ, R2, RZ ;  /* 0x00000002ff07723e */ /* 0x001fc600048070ff */
        /* <DEDUP_REMOVED lines=21> */
[C---:B------:R-:W-:Y:S01]  /*22d20*/  ISETP.LT.OR P3, PT, R0.reuse, 0xd1, !P1 ;  /* 0x000000d10000780c */ /* 0x040fe20004f61670 */
[----:B------:R-:W5:Y:S01]  /*22d30*/  LDL.LU R42, [R1+0x430] ;  /* 0x00043000012a7983 */ /* 0x000f620000300800 */
[C---:B------:R-:W-:Y:S02]  /*22d40*/  ISETP.LT.OR P2, PT, R0.reuse, 0xd2, !P1 ;  /* 0x000000d20000780c */ /* 0x040fe40004f41670 */
[----:B------:R-:W-:Y:S02]  /*22d50*/  ISETP.LT.OR P6, PT, R0, 0xd2, !P0 ;  /* 0x000000d20000780c */ /* 0x000fe400047c1670 */
[----:B------:R-:W-:-:S05]  /*22d60*/  F2FP.SATFINITE.E4M3.F32.PACK_AB_MERGE_C R5, RZ, R5, RZ ;  /* 0x00000005ff05723e */ /* 0x000fca00048070ff */
[----:B------:R0:W-:Y:S01]  /*22d70*/  @!P5 STG.E.U8 desc[UR20][R28.64+0xc8], R5 ;  /* 0x0000c8051c00d986 */ /* 0x0001e2000c101114 */
[----:B------:R-:W-:-:S03]  /*22d80*/  ISETP.LT.OR P5, PT, R0, 0xd1, !P0 ;  /* 0x000000d10000780c */ /* 0x000fc600047a1670 */
[----:B------:R-:W-:Y:S01]  /*22d90*/  @!P3 STG.E.U8 desc[UR20][R30.64+0xd0], R9 ;  /* 0x0000d0091e00b986 */ /* 0x000fe2000c101114 */
[----:B------:R-:W-:-:S03]  /*22da0*/  ISETP.LT.OR P3, PT, R0, 0xd9, !P1 ;  /* 0x000000d90000780c */ /* 0x000fc60004f61670 */
[----:B------:R1:W-:Y:S01]  /*22db0*/  @!P2 STG.E.U8 desc[UR20][R30.64+0xd1], R11 ;  /* 0x0000d10b1e00a986 */ /* 0x0003e2000c101114 */
[----:B0-----:R-:W-:Y:S02]  /*22dc0*/  F2FP.SATFINITE.E4M3.F32.PACK_AB_MERGE_C R5, RZ, R3, RZ ;  /* 0x00000003ff05723e */ /* 0x001fe400048070ff */
[----:B------:R-:W-:-:S03]  /*22dd0*/  ISETP.LT.OR P2, PT, R0, 0xda, !P1 ;  /* 0x000000da0000780c */ /* 0x000fc60004f41670 */
[----:B------:R-:W-:Y:S01]  /*22de0*/  @!P6 STG.E.U8 desc[UR20][R28.64+0xd1], R5 ;  /* 0x0000d1051c00e986 */ /* 0x000fe2000c101114 */
[----:B-1----:R-:W-:Y:S02]  /*22df0*/  F2FP.SATFINITE.E4M3.F32.PACK_AB_MERGE_C R11, RZ, R2, RZ ;  /* 0x00000002ff0b723e */ /* 0x002fe400048070ff */
[----:B------:R-:W-:Y:S01]  /*22e00*/  ISETP.LT.OR P6, PT, R0, 0xda, !P0 ;  /* 0x000000da0000780c */ /* 0x000fe200047c1670 */
[----:B------:R-:W-:Y:S02]  /*22e10*/  FMUL R2, R41, UR15 ;  /* 0x0000000f29027c20 */ /* 0x000fe40008400000 */
[----:B------:R-:W5:Y:S01]  /*22e20*/  LDL.LU R41, [R1+0x434] ;  /* 0x0004340001297983 */ /* 0x000f620000300800 */
[----:B------:R-:W-:-:S03]  /*22e30*/  FMUL R3, R39, UR15 ;  /* 0x0000000f27037c20 */ /* 0x000fc60008400000 */
[----:B------:R-:W5:Y:S01]  /*22e40*/  LDL.LU R39, [R1+0x438] ;  /* 0x0004380001277983 */ /* 0x000f620000300800 */
[----:B------:R-:W-:-:S03]  /*22e50*/  F2FP.SATFINITE.E4M3.F32.PACK_AB_MERGE_C R9, RZ, R4, RZ ;  /* 0x00000004ff09723e */ /* 0x000fc600048070ff */
        /* <DEDUP_REMOVED lines=12> */
[----:B------:R-:W3:Y:S02]  /*22f20*/  LDL.LU R36, [R1+0x444] ;  /* 0x0004440001247983 */ /* 0x000ee40000300800 */
[----:B0-----:R-:W-:Y:S01]  /*22f30*/  F2FP.SATFINITE.E4M3.F32.PACK_AB_MERGE_C R7, RZ, R2, RZ ;  /* 0x00000002ff07723e */ /* 0x001fe200048070ff */
[----:B--2---:R-:W-:Y:S02]  /*22f40*/  FMUL R3, R35, UR15 ;  /* 0x0000000f23037c20 */ /* 0x004fe40008400000 */
        /* <DEDUP_REMOVED lines=15> */
[----:B------:R-:W-:Y:S02]  /*23040*/  F2FP.SATFINITE.E4M3.F32.PACK_AB_MERGE_C R5, RZ, R5, RZ ;  /* 0x00000005ff05723e */ /* 0x000fe400048070ff */
[----:B0-----:R-:W-:Y:S01]  /*23050*/  F2FP.SATFINITE.E4M3.F32.PACK_AB_MERGE_C R11, RZ, R4, RZ ;  /* 0x00000004ff0b723e */ /* 0x001fe200048070ff */
[----:B------:R0:W-:Y:S01]  /*23060*/  @!P6 STG.E.U8 desc[UR20][R28.64+0xe1], R7 ;  /* 0x0000e1071c00e986 */ /* 0x0001e2000c101114 */
[C---:B------:R-:W-:Y:S02]  /*23070*/  ISETP.LT.OR P6, PT, R0.reuse, 0xea, !P0 ;  /* 0x000000ea0000780c */ /* 0x040fe400047c1670 */
[----:B-1----:R-:W-:Y:S01]  /*23080*/  F2FP.SATFINITE.E4M3.F32.PACK_AB_MERGE_C R9, RZ, R3, RZ ;  /* 0x00000003ff09723e */ /* 0x002fe200048070ff */
[----:B------:R1:W-:Y:S01]  /*23090*/  @!P5 STG.E.U8 desc[UR20][R28.64+0xe0], R5 ;  /* 0x0000e0051c00d986 */ /* 0x0003e2000c101114 */
[----:B------:R-:W-:-:S03]  /*230a0*/  ISETP.LT.OR P5, PT, R0, 0xe9, !P0 ;  /* 0x000000e90000780c */ /* 0x000fc600047a1670 */
[----:B------:R-:W-:Y:S01]  /*230b0*/  @!P2 STG.E.U8 desc[UR20][R30.64+0xe9], R11 ;  /* 0x0000e90b1e00a986 */ /* 0x000fe2000c101114 */
[----:B------:R-:W-:Y:S01]  /*230c0*/  ISETP.LT.OR P2, PT, R0, 0xf2, !P1 ;  /* 0x000000f20000780c */ /* 0x000fe20004f41670 */
[----:B------:R-:W-:Y:S02]  /*230d0*/  FMUL R3, R42, UR15 ;  /* 0x0000000f2a037c20 */ /* 0x000fe40008400000 */
[----:B------:R3:W-:Y:S01]  /*230e0*/  @!P3 STG.E.U8 desc[UR20][R30.64+0xe8], R9 ;  /* 0x0000e8091e00b986 */ /* 0x0007e2000c101114 */
[----:B------:R-:W-:Y:S01]  /*230f0*/  ISETP.LT.OR P3, PT, R0, 0xf1, !P1 ;  /* 0x000000f10000780c */ /* 0x000fe20004f61670 */
[----:B------:R-:W-:Y:S01]  /*23100*/  FMUL R4, R39, UR15 ;  /* 0x0000000f27047c20 */ /* 0x000fe20008400000 */
[----:B------:R-:W-:Y:S01]  /*23110*/  F2FP.SATFINITE.E4M3.F32.PACK_AB_MERGE_C R13, RZ, R2, RZ ;  /* 0x00000002ff0d723e */ /* 0x000fe200048070ff */
[----:B------:R-:W-:Y:S01]  /*23120*/  FMUL R2, R41, UR15 ;  /* 0x0000000f29027c20 */ /* 0x000fe20008400000 */
[----:B------:R-:W-:Y:S02]  /*23130*/  F2FP.SATFINITE.E4M3.F32.PACK_AB_MERGE_C R3, RZ, R3, RZ ;  /* 0x00000003ff03723e */ /* 0x000fe400048070ff */
[----:B0-----:R-:W-:-:S02]  /*23140*/  F2FP.SATFINITE.E4M3.F32.PACK_AB_MERGE_C R7, RZ, R4, RZ ;  /* 0x00000004ff07723e */ /* 0x001fc400048070ff */
[----:B-1----:R-:W-:Y:S01]  /*23150*/  F2FP.SATFINITE.E4M3.F32.PACK_AB_MERGE_C R5, RZ, R2, RZ ;  /* 0x00000002ff05723e */ /* 0x002fe200048070ff */
[----:B------:R-:W-:Y:S01]  /*23160*/  @!P5 STG.E.U8 desc[UR20][R28.64+0xe8], R13 ;  /* 0x0000e80d1c00d986 */ /* 0x000fe2000c101114 */
[----:B------:R-:W-:-:S03]  /*23170*/  ISETP.LT.OR P5, PT, R0, 0xf1, !P0 ;  /* 0x000000f10000780c */ /* 0x000fc600047a1670 */
[----:B------:R-:W-:Y:S01]  /*23180*/  @!P6 STG.E.U8 desc[UR20][R28.64+0xe9], R3 ;  /* 0x0000e9031c00e986 */ /* 0x000fe2000c101114 */
[----:B------:R-:W-:-:S03]  /*23190*/  ISETP.LT.OR P6, PT, R0, 0xf2, !P0 ;  /* 0x000000f20000780c */ /* 0x000fc600047c1670 */
[----:B------:R0:W-:Y:S01]  /*231a0*/  @!P2 STG.E.U8 desc[UR20][R30.64+0xf1], R7 ;  /* 0x0000f1071e00a986 */ /* 0x0001e2000c101114 */
[C---:B------:R-:W-:Y:S02]  /*231b0*/  ISETP.LT.OR P2, PT, R0.reuse, 0xf9, !P1 ;  /* 0x000000f90000780c */ /* 0x040fe40004f41670 */
[C---:B------:R-:W-:Y:S01]  /*231c0*/  ISETP.LT.OR P1, PT, R0.reuse, 0xfa, !P1 ;  /* 0x000000fa0000780c */ /* 0x040fe20004f21670 */
[----:B------:R5:W-:Y:S01]  /*231d0*/  @!P3 STG.E.U8 desc[UR20][R30.64+0xf0], R5 ;  /* 0x0000f0051e00b986 */ /* 0x000be2000c101114 */
[C---:B------:R-:W-:Y:S02]  /*231e0*/  ISETP.LT.OR P3, PT, R0.reuse, 0xf9, !P0 ;  /* 0x000000f90000780c */ /* 0x040fe40004761670 */
[----:B------:R-:W-:Y:S01]  /*231f0*/  ISETP.LT.OR P0, PT, R0, 0xfa, !P0 ;  /* 0x000000fa0000780c */ /* 0x000fe20004701670 */
[----:B---3--:R-:W-:-:S05]  /*23200*/  FMUL R2, R38, UR15 ;  /* 0x0000000f26027c20 */ /* 0x008fca0008400000 */
[----:B------:R-:W-:-:S05]  /*23210*/  F2FP.SATFINITE.E4M3.F32.PACK_AB_MERGE_C R9, RZ, R2, RZ ;  /* 0x00000002ff09723e */ /* 0x000fca00048070ff */
[----:B------:R1:W-:Y:S01]  /*23220*/  @!P5 STG.E.U8 desc[UR20][R28.64+0xf0], R9 ;  /* 0x0000f0091c00d986 */ /* 0x0003e2000c101114 */
[----:B------:R-:W-:Y:S01]  /*23230*/  FMUL R0, R37, UR15 ;  /* 0x0000000f25007c20 */ /* 0x000fe20008400000 */
[----:B------:R-:W-:-:S04]  /*23240*/  FMUL R2, R36, UR15 ;  /* 0x0000000f24027c20 */ /* 0x000fc80008400000 */
[----:B0-----:R-:W-:Y:S01]  /*23250*/  F2FP.SATFINITE.E4M3.F32.PACK_AB_MERGE_C R7, RZ, R0, RZ ;  /* 0x00000000ff07723e */ /* 0x001fe200048070ff */
[----:B--2---:R-:W-:Y:S01]  /*23260*/  FMUL R3, R35, UR15 ;  /* 0x0000000f23037c20 */ /* 0x004fe20008400000 */
[----:B------:R-:W-:-:S04]  /*23270*/  F2FP.SATFINITE.E4M3.F32.PACK_AB_MERGE_C R11, RZ, R2, RZ ;  /* 0x00000002ff0b723e */ /* 0x000fc800048070ff */
[----:B------:R-:W-:Y:S01]  /*23280*/  F2FP.SATFINITE.E4M3.F32.PACK_AB_MERGE_C R3, RZ, R3, RZ ;  /* 0x00000003ff03723e */ /* 0x000fe200048070ff */
[----:B------:R1:W-:Y:S04]  /*23290*/  @!P6 STG.E.U8 desc[UR20][R28.64+0xf1], R7 ;  /* 0x0000f1071c00e986 */ /* 0x0003e8000c101114 */
[----:B------:R1:W-:Y:S04]  /*232a0*/  @!P2 STG.E.U8 desc[UR20][R30.64+0xf8], R11 ;  /* 0x0000f80b1e00a986 */ /* 0x0003e8000c101114 */
[----:B------:R1:W-:Y:S01]  /*232b0*/  @!P1 STG.E.U8 desc[UR20][R30.64+0xf9], R3 ;  /* 0x0000f9031e009986 */ /* 0x0003e2000c101114 */
[----:B----4-:R-:W-:Y:S01]  /*232c0*/  FMUL R4, R33, UR15 ;  /* 0x0000000f21047c20 */ /* 0x010fe20008400000 */
[----:B-----5:R-:W-:-:S04]  /*232d0*/  FMUL R5, R32, UR15 ;  /* 0x0000000f20057c20 */ /* 0x020fc80008400000 */
[----:B------:R-:W-:Y:S02]  /*232e0*/  F2FP.SATFINITE.E4M3.F32.PACK_AB_MERGE_C R13, RZ, R4, RZ ;  /* 0x00000004ff0d723e */ /* 0x000fe400048070ff */
[----:B------:R-:W-:-:S03]  /*232f0*/  F2FP.SATFINITE.E4M3.F32.PACK_AB_MERGE_C R5, RZ, R5, RZ ;  /* 0x00000005ff05723e */ /* 0x000fc600048070ff */
[----:B------:R1:W-:Y:S04]  /*23300*/  @!P3 STG.E.U8 desc[UR20][R28.64+0xf8], R13 ;  /* 0x0000f80d1c00b986 */ /* 0x0003e8000c101114 */
[----:B------:R1:W-:Y:S02]  /*23310*/  @!P0 STG.E.U8 desc[UR20][R28.64+0xf9], R5 ;  /* 0x0000f9051c008986 */ /* 0x0003e4000c101114 */
.L_x_545:
[----:B------:R-:W-:Y:S05]  /*23320*/  BSYNC B0 ;  /* 0x0000000000007941 */ /* 0x000fea0003800000 */
.L_x_31:
[----:B-12---:R-:W2:Y:S04]  /*23330*/  LDL.LU R3, [R1+0x454] ;  /* 0x0004540001037983 */ /* 0x006ea80000300800 */
[----:B------:R-:W2:Y:S01]  /*23340*/  LDL.LU R2, [R1+0x458] ;  /* 0x0004580001027983 */ /* 0x000ea20000300800 */
[----:B------:R-:W-:Y:S01]  /*23350*/  ULDC UR6, c[0x0][0xc] ;  /* 0x0000030000067ab9 */ /* 0x000fe20000000800 */
[----:B------:R-:W-:Y:S01]  /*23360*/  ULDC UR7, c[0x0][0x10] ;  /* 0x0000040000077ab9 */ /* 0x000fe20000000800 */
[----:B---34-:R-:W2:Y:S01]  /*23370*/  LDC R5, c[0x0][0x14] ;  /* 0x00000500ff057b82 */ /* 0x018ea20000000800 */
[----:B------:R-:W-:Y:S01]  /*23380*/  UIMAD.WIDE.U32 UR6, UR6, UR7, URZ ;  /* 0x00000007060672a5 */ /* 0x000fe2000f8e003f */
[----:B-----5:R-:W-:Y:S01]  /*23390*/  PRMT R0, RZ, 0x7610, R0 ;  /* 0x00007610ff007816 */ /* 0x020fe20000000000 */
[----:B------:R-:W-:-:S04]  /*233a0*/  UMOV UR10, 0xffffffff ;  /* 0xffffffff000a7882 */ /* 0x000fc80000000000 */
[----:B--2---:R-:W-:-:S04]  /*233b0*/  IMAD.WIDE.U32 R2, R5, UR6, R2 ;  /* 0x0000000605027c25 */ /* 0x004fc8000f8e0002 */
[----:B------:R-:W-:Y:S01]  /*233c0*/  IMAD R5, R5, UR7, RZ ;  /* 0x0000000705057c24 */ /* 0x000fe2000f8e02ff */
[----:B------:R-:W-:Y:S01]  /*233d0*/  ULDC.64 UR6, c[0x0][0x650] ;  /* 0x0001940000067ab9 */ /* 0x000fe20000000a00 */
[----:B------:R-:W-:Y:S01]  /*233e0*/  IMAD.MOV.U32 R11, RZ, RZ, R2 ;  /* 0x000000ffff0b7224 */ /* 0x000fe200078e0002 */
[----:B------:R-:W-:Y:S01]  /*233f0*/  ISETP.GE.U32.AND P0, PT, R2, UR6, PT ;  /* 0x0000000602007c0c */ /* 0x000fe2000bf06070 */
[----:B------:R-:W-:Y:S02]  /*23400*/  IMAD.IADD R13, R3, 0x1, R5 ;  /* 0x00000001030d7824 */ /* 0x000fe400078e0205 */
[----:B------:R-:W-:-:S03]  /*23410*/  IMAD.MOV.U32 R2, RZ, RZ, -0x1 ;  /* 0xffffffffff027424 */ /* 0x000fc600078e00ff */
[----:B------:R1:W-:Y:S01]  /*23420*/  STL [R1+0x454], R13 ;  /* 0x0004540d01007387 */ /* 0x0003e20000100800 */
[----:B------:R-:W-:-:S03]  /*23430*/  ISETP.GE.U32.AND.EX P0, PT, R13, UR7, PT, P0 ;  /* 0x000000070d007c0c */ /* 0x000fc6000bf06100 */
[----:B------:R1:W-:Y:S04]  /*23440*/  STL [R1+0x458], R11 ;  /* 0x0004580b01007387 */ /* 0x0003e80000100800 */
[----:B------:R1:W-:Y:S06]  /*23450*/  STL [R1+0x45c], R2 ;  /* 0x00045c0201007387 */ /* 0x0003ec0000100800 */
[----:B------:R-:W-:Y:S05]  /*23460*/  @P0 BRA `(.L_x_546) ;  /* 0x0000000400740947 */ /* 0x000fea0003800000 */
[----:B------:R-:W2:Y:S01]  /*23470*/  S2R R8, SR_CTAID.X ;  /* 0x0000000000087919 */ /* 0x000ea20000002500 */
[----:B------:R-:W-:Y:S01]  /*23480*/  ULDC.64 UR18, c[0x0][0x628] ;  /* 0x00018a0000127ab9 */ /* 0x000fe20000000a00 */
[----:B------:R-:W3:Y:S01]  /*23490*/  LDC R9, c[0x0][0x144] ;  /* 0x00005100ff097b82 */ /* 0x000ee20000000800 */
[----:B------:R-:W-:Y:S01]  /*234a0*/  ULDC UR6, c[0x0][0x150] ;  /* 0x0000540000067ab9 */ /* 0x000fe20000000800 */
[----:B------:R-:W4:Y:S01]  /*234b0*/  S2R R12, SR_CTAID.Y ;  /* 0x00000000000c7919 */ /* 0x000f220000002600 */
[----:B------:R-:W-:Y:S01]  /*234c0*/  ISETP.NE.U32.AND P0, PT, RZ, UR18, PT ;  /* 0x00000012ff007c0c */ /* 0x000fe2000bf05070 */
[----:B------:R-:W-:Y:S01]  /*234d0*/  ULDC UR14, c[0x0][0x630] ;  /* 0x00018c00000e7ab9 */ /* 0x000fe20000000800 */
[----:B------:R-:W-:Y:S02]  /*234e0*/  R2UR UR16, R11 ;  /* 0x000000000b1072ca */ /* 0x000fe400000e0000 */
[----:B------:R-:W-:Y:S01]  /*234f0*/  ISETP.NE.AND.EX P0, PT, RZ, UR19, PT, P0 ;  /* 0x00000013ff007c0c */ /* 0x000fe2000bf05300 */
[----:B0-----:R-:W0:Y:S01]  /*23500*/  LDC.64 R6, c[0x0][0x620] ;  /* 0x00018800ff067b82 */ /* 0x001e220000000a00 */
[----:B------:R-:W-:-:S02]  /*23510*/  R2UR UR17, R13 ;  /* 0x000000000d1172ca */ /* 0x000fc400000e0000 */
[----:B--2---:R-:W-:-:S05]  /*23520*/  I2FP.F32.U32 R0, R8 ;  /* 0x0000000800007245 */ /* 0x004fca0000201000 */
[----:B------:R-:W-:-:S06]  /*23530*/  FMUL R0, R0, UR6 ;  /* 0x0000000600007c20 */ /* 0x000fcc0008400000 */
[----:B------:R-:W2:Y:S01]  /*23540*/  F2I.U32.TRUNC.NTZ R0, R0 ;  /* 0x0000000000007305 */ /* 0x000ea2000020f000 */
[----:B----4-:R-:W-:Y:S05]  /*23550*/  @!P0 BRA `(.L_x_547) ;  /* 0x0000000000308947 */ /* 0x010fea0003800000 */
        /* <DEDUP_REMOVED lines=12> */
.L_x_547:
[----:B------:R-:W-:Y:S01]  /*23620*/  USHF.R.U64 UR10, UR16, UR14, UR17 ;  /* 0x0000000e100a7299 */ /* 0x000fe20008001211 */
[----:B------:R-:W4:Y:S01]  /*23630*/  LDC.64 R20, c[0x0][0x640] ;  /* 0x00019000ff147b82 */ /* 0x000f220000000a00 */
[----:B------:R-:W-:Y:S01]  /*23640*/  USHF.R.U32.HI UR6, URZ, UR14, UR17 ;  /* 0x0000000e3f067299 */ /* 0x000fe20008011611 */
[----:B--2---:R-:W-:Y:S02]  /*23650*/  IMAD.MOV R10, RZ, RZ, -R0 ;  /* 0x000000ffff0a7224 */ /* 0x004fe400078e0a00 */
[----:B-1----:R-:W-:Y:S01]  /*23660*/  IMAD.MOV.U32 R2, RZ, RZ, R11 ;  /* 0x000000ffff027224 */ /* 0x002fe200078e000b */
[----:B------:R-:W-:Y:S01]  /*23670*/  IADD3 R5, P0, RZ, -UR10, RZ ;  /* 0x8000000aff057c10 */ /* 0x000fe2000ff1e0ff */
[----:B---3--:R-:W-:Y:S02]  /*23680*/  IMAD R17, R9, R10, R8 ;  /* 0x0000000a09117224 */ /* 0x008fe400078e0208 */
[----:B------:R-:W1:Y:S02]  /*23690*/  LDC R4, c[0x0][0x618] ;  /* 0x00018600ff047b82 */ /* 0x000e640000000800 */
[----:B------:R-:W-:Y:S01]  /*236a0*/  IMAD.X R3, RZ, RZ, ~UR6, P0 ;  /* 0x80000006ff037e24 */ /* 0x000fe200080e06ff */
[----:B------:R-:W-:-:S03]  /*236b0*/  ULDC UR6, c[0x0][0x154] ;  /* 0x0000550000067ab9 */ /* 0x000fc60000000800 */
[-C--:B0-----:R-:W-:Y:S02]  /*236c0*/  IMAD R0, R3, R6.reuse, RZ ;  /* 0x0000000603007224 */ /* 0x081fe400078e02ff */
[----:B------:R-:W0:Y:S01]  /*236d0*/  LDC R14, c[0x0][0x608] ;  /* 0x00018200ff0e7b82 */ /* 0x000e220000000800 */
[----:B------:R-:W-:Y:S02]  /*236e0*/  IMAD.MOV.U32 R3, RZ, RZ, R13 ;  /* 0x000000ffff037224 */ /* 0x000fe400078e000d */
[----:B------:R-:W-:-:S05]  /*236f0*/  IMAD.WIDE.U32 R2, R5, R6, R2 ;  /* 0x0000000605027225 */ /* 0x000fca00078e0002 */
[----:B------:R-:W2:Y:S01]  /*23700*/  LDC R18, c[0x0][0x658] ;  /* 0x00019600ff127b82 */ /* 0x000ea20000000800 */
[----:B------:R-:W-:Y:S01]  /*23710*/  IMAD R5, R5, R7, R0 ;  /* 0x0000000705057224 */ /* 0x000fe200078e0200 */
[----:B------:R-:W-:Y:S01]  /*23720*/  I2FP.F32.U32 R0, R12 ;  /* 0x0000000c00007245 */ /* 0x000fe20000201000 */
[----:B------:R-:W-:Y:S01]  /*23730*/  IMAD.MOV.U32 R7, RZ, RZ, 0x1 ;  /* 0x00000001ff077424 */ /* 0x000fe200078e00ff */
[----:B----4-:R-:W-:Y:S01]  /*23740*/  ISETP.NE.U32.AND P0, PT, R20, RZ, PT ;  /* 0x000000ff1400720c */ /* 0x010fe20003f05070 */
[----:B------:R-:W-:Y:S02]  /*23750*/  IMAD.IADD R3, R3, 0x1, R5 ;  /* 0x0000000103037824 */ /* 0x000fe400078e0205 */
[----:B------:R-:W-:Y:S01]  /*23760*/  FMUL R0, R0, UR6 ;  /* 0x0000000600007c20 */ /* 0x000fe20008400000 */
[----:B------:R-:W3:Y:S01]  /*23770*/  LDC R15, c[0x0][0x148] ;  /* 0x00005200ff0f7b82 */ /* 0x000ee20000000800 */
[----:B------:R-:W-:Y:S01]  /*23780*/  ISETP.NE.AND.EX P0, PT, R21, RZ, PT, P0 ;  /* 0x000000ff1500720c */ /* 0x000fe20003f05300 */
[----:B------:R-:W-:Y:S01]  /*23790*/  IMAD.MOV.U32 R5, RZ, RZ, -0x1 ;  /* 0xffffffffff057424 */ /* 0x000fe200078e00ff */
[-CC-:B-1----:R-:W-:Y:S01]  /*237a0*/  SHF.R.U64 R10, R2, R4.reuse, R3.reuse ;  /* 0x00000004020a7219 */ /* 0x182fe20000001203 */
[----:B------:R1:W4:Y:S01]  /*237b0*/  F2I.U32.TRUNC.NTZ R13, R0 ;  /* 0x00000000000d7305 */ /* 0x000322000020f000 */
[----:B------:R-:W-:-:S03]  /*237c0*/  SHF.R.U32.HI R3, RZ, R4, R3 ;  /* 0x00000004ff037219 */ /* 0x000fc60000011603 */
[----:B------:R-:W1:Y:S01]  /*237d0*/  LDC R16, c[0x0][0x600] ;  /* 0x00018000ff107b82 */ /* 0x000e620000000800 */
[-CC-:B0-----:R-:W-:Y:S02]  /*237e0*/  SHF.R.U64 R8, R10, R14.reuse, R3.reuse ;  /* 0x0000000e0a087219 */ /* 0x181fe40000001203 */
[----:B------:R-:W-:-:S05]  /*237f0*/  SHF.R.U32.HI R3, RZ, R14, R3 ;  /* 0x0000000eff037219 */ /* 0x000fca0000011603 */
[----:B------:R-:W0:Y:S01]  /*23800*/  LDC R22, c[0x0][0x648] ;  /* 0x00019200ff167b82 */ /* 0x000e220000000800 */
[-CC-:B--2---:R-:W-:Y:S02]  /*23810*/  SHF.R.U64 R11, R8, R18.reuse, R3.reuse ;  /* 0x00000012080b7219 */ /* 0x184fe40000001203 */
[-C--:B------:R-:W-:Y:S02]  /*23820*/  SHF.L.U32 R5, R5, R18.reuse, RZ ;  /* 0x0000001205057219 */ /* 0x080fe400000006ff */
[-C--:B------:R-:W-:Y:S01]  /*23830*/  SHF.R.U32.HI R3, RZ, R18.reuse, R3 ;  /* 0x00000012ff037219 */ /* 0x080fe20000011603 */
[----:B------:R-:W-:Y:S01]  /*23840*/  IMAD.MOV.U32 R2, RZ, RZ, R11 ;  /* 0x000000ffff027224 */ /* 0x000fe200078e000b */
[----:B------:R-:W-:Y:S01]  /*23850*/  SHF.L.U32 R40, R7, R18, RZ ;  /* 0x0000001207287219 */ /* 0x000fe200000006ff */
[----:B------:R-:W2:Y:S01]  /*23860*/  LDC R23, c[0x0][0x638] ;  /* 0x00018e00ff177b82 */ /* 0x000ea20000000800 */
[----:B------:R-:W-:-:S07]  /*23870*/  LOP3.LUT R19, RZ, R5, RZ, 0x33, !PT ;  /* 0x00000005ff137212 */ /* 0x000fce00078e33ff */
[----:B------:R-:W0:Y:S01]  /*23880*/  LDC R24, c[0x0][0x610] ;  /* 0x00018400ff187b82 */ /* 0x000e220000000800 */
[----:B----4-:R-:W-:Y:S05]  /*23890*/  @!P0 BRA `(.L_x_548) ;  /* 0x0000000000288947 */ /* 0x010fea0003800000 */
[----:B-1----:R-:W1:Y:S02]  /*238a0*/  LDC R0, c[0x0][0x64c] ;  /* 0x00019300ff007b82 */ /* 0x002e640000000800 */
[----:B-1----:R-:W-:-:S05]  /*238b0*/  IADD3 R7, P0, R11, R0, RZ ;  /* 0x000000000b077210 */ /* 0x002fca0007f1e0ff */
        /* <DEDUP_REMOVED lines=8> */
.L_x_548:
[----:B01----:R-:W-:Y:S01]  /*23940*/  SHF.R.U64 R0, R2, R22, R3 ;  /* 0x0000001602007219 */ /* 0x003fe20000001203 */
[----:B------:R-:W-:Y:S01]  /*23950*/  VIADD R5, R16, 0xffffffff ;  /* 0xffffffff10057836 */ /* 0x000fe20000000000 */
[----:B------:R-:W-:Y:S01]  /*23960*/  LOP3.LUT R3, R8, R19, RZ, 0xc0, !PT ;  /* 0x0000001308037212 */ /* 0x000fe200078ec0ff */
[----:B------:R-:W-:Y:S02]  /*23970*/  IMAD.MOV R13, RZ, RZ, -R13 ;  /* 0x000000ffff0d7224 */ /* 0x000fe400078e0a0d */
[----:B------:R-:W-:Y:S02]  /*23980*/  IMAD.MOV R2, RZ, RZ, -R0 ;  /* 0x000000ffff027224 */ /* 0x000fe400078e0a00 */
[----:B------:R-:W-:Y:S01]  /*23990*/  IMAD R40, R40, R0, R3 ;  /* 0x0000000028287224 */ /* 0x000fe200078e0203 */
[----:B------:R-:W-:Y:S01]  /*239a0*/  LOP3.LUT R3, R10, R5, RZ, 0xc0, !PT ;  /* 0x000000050a037212 */ /* 0x000fe200078ec0ff */
[----:B---3--:R-:W-:Y:S02]  /*239b0*/  @P4 IMAD R17, R15, R13, R12 ;  /* 0x0000000d0f114224 */ /* 0x008fe400078e020c */
[----:B--2---:R-:W-:-:S02]  /*239c0*/  IMAD R0, R2, R23, R11 ;  /* 0x0000001702007224 */ /* 0x004fc400078e020b */
[----:B------:R-:W-:Y:S02]  /*239d0*/  IMAD.MOV.U32 R2, RZ, RZ, 0x1 ;  /* 0x00000001ff027424 */ /* 0x000fe400078e00ff */
[----:B------:R-:W-:Y:S02]  /*239e0*/  IMAD R40, R40, R24, R17 ;  /* 0x0000001828287224 */ /* 0x000fe400078e0211 */
[----:B------:R-:W-:Y:S01]  /*239f0*/  IMAD R3, R0, R16, R3 ;  /* 0x0000001000037224 */ /* 0x000fe200078e0203 */
[----:B------:R-:W-:-:S04]  /*23a00*/  PRMT R0, R2, 0x7610, R0 ;  /* 0x0000761002007816 */ /* 0x000fc80000000000 */
[----:B------:R-:W-:Y:S02]  /*23a10*/  SEL R2, R3, R40, !P4 ;  /* 0x0000002803027207 */ /* 0x000fe40006000000 */
[----:B------:R-:W-:-:S03]  /*23a20*/  SEL R40, R40, R3, !P4 ;  /* 0x0000000328287207 */ /* 0x000fc60006000000 */
[----:B------:R2:W-:Y:S04]  /*23a30*/  STL [R1+0x45c], R2 ;  /* 0x00045c0201007387 */ /* 0x0005e80000100800 */
.L_x_546:
[----:B------:R3:W-:Y:S01]  /*23a40*/  STL [R1+0x460], R40 ;  /* 0x0004602801007387 */ /* 0x0007e20000100800 */
[----:B------:R-:W-:-:S13]  /*23a50*/  LOP3.LUT P0, RZ, R0, 0xff, RZ, 0xc0, !PT ;  /* 0x000000ff00ff7812 */ /* 0x000fda000780c0ff */
[----:B---3--:R-:W-:Y:S05]  /*23a60*/  @P0 BRA `(.L_x_549) ;  /* 0xfffffdd400880947 */ /* 0x008fea000383ffff */
[----:B------:R-:W-:Y:S05]  /*23a70*/  EXIT ;  /* 0x000000000000794d */ /* 0x000fea0003800000 */
.L_x_3:
[----:B------:R-:W2:Y:S01]  /*23a80*/  LDL R18, [R1+0x458] ;  /* 0x0004580001127983 */ /* 0x000ea20000100800 */
[----:B------:R-:W-:-:S03]  /*23a90*/  ULDC.64 UR4, c[0x0][0x650] ;  /* 0x0001940000047ab9 */ /* 0x000fc60000000a00 */
[----:B------:R-:W3:Y:S01]  /*23aa0*/  LDL R19, [R1+0x454] ;  /* 0x0004540001137983 */ /* 0x000ee20000100800 */
[----:B------:R-:W-:Y:S01]  /*23ab0*/  PRMT R0, RZ, 0x7610, R0 ;  /* 0x00007610ff007816 */ /* 0x000fe20000000000 */
[----:B------:R-:W-:Y:S02]  /*23ac0*/  IMAD.MOV.U32 R5, RZ, RZ, -0x1 ;  /* 0xffffffffff057424 */ /* 0x000fe400078e00ff */
[----:B------:R-:W-:Y:S02]  /*23ad0*/  IMAD.MOV.U32 R4, RZ, RZ, -0x1 ;  /* 0xffffffffff047424 */ /* 0x000fe400078e00ff */
[----:B------:R-:W-:Y:S01]  /*23ae0*/  IMAD.MOV.U32 R10, RZ, RZ, -0x1 ;  /* 0xffffffffff0a7424 */ /* 0x000fe200078e00ff */
[----:B--2---:R-:W-:-:S04]  /*23af0*/  ISETP.GE.U32.AND P0, PT, R18, UR4, PT ;  /* 0x0000000412007c0c */ /* 0x004fc8000bf06070 */
[----:B---3--:R-:W-:-:S13]  /*23b00*/  ISETP.GE.U32.AND.EX P0, PT, R19, UR5, PT, P0 ;  /* 0x0000000513007c0c */ /* 0x008fda000bf06100 */
[----:B------:R-:W-:Y:S05]  /*23b10*/  @P0 BRA `(.L_x_550) ;  /* 0x0000000400600947 */ /* 0x000fea0003800000 */
[----:B------:R-:W0:Y:S01]  /*23b20*/  LDC.64 R12, c[0x0][0x628] ;  /* 0x00018a00ff0c7b82 */ /* 0x000e220000000a00 */
[----:B------:R-:W-:Y:S02]  /*23b30*/  IMAD.MOV.U32 R8, RZ, RZ, R18 ;  /* 0x000000ffff087224 */ /* 0x000fe400078e0012 */
[----:B------:R-:W-:-:S05]  /*23b40*/  IMAD.MOV.U32 R9, RZ, RZ, R19 ;  /* 0x000000ffff097224 */ /* 0x000fca00078e0013 */
[----:B------:R-:W1:Y:S08]  /*23b50*/  LDC R14, c[0x0][0x630] ;  /* 0x00018c00ff0e7b82 */ /* 0x000e700000000800 */
[----:B------:R-:W2:Y:S01]  /*23b60*/  LDC.64 R16, c[0x0][0x620] ;  /* 0x00018800ff107b82 */ /* 0x000ea20000000a00 */
[----:B0-----:R-:W-:-:S04]  /*23b70*/  ISETP.NE.U32.AND P0, PT, R12, RZ, PT ;  /* 0x000000ff0c00720c */ /* 0x001fc80003f05070 */
[----:B------:R-:W-:-:S13]  /*23b80*/  ISETP.NE.AND.EX P0, PT, R13, RZ, PT, P0 ;  /* 0x000000ff0d00720c */ /* 0x000fda0003f05300 */
[----:B-12---:R-:W-:Y:S05]  /*23b90*/  @!P0 BRA `(.L_x_551) ;  /* 0x0000000000288947 */ /* 0x006fea0003800000 */
[----:B------:R-:W0:Y:S02]  /*23ba0*/  LDC R0, c[0x0][0x634] ;  /* 0x00018d00ff007b82 */ /* 0x000e240000000800 */
[----:B0-----:R-:W-:-:S05]  /*23bb0*/  IADD3 R9, P0, R18, R0, RZ ;  /* 0x0000000012097210 */ /* 0x001fca0007f1e0ff */
        /* <DEDUP_REMOVED lines=8> */
.L_x_551:
[-CC-:B------:R-:W-:Y:S01]  /*23c40*/  SHF.R.U64 R10, R8, R14.reuse, R9.reuse ;  /* 0x0000000e080a7219 */ /* 0x180fe20000001209 */
[----:B------:R-:W0:Y:S01]  /*23c50*/  LDC R6, c[0x0][0x618] ;  /* 0x00018600ff067b82 */ /* 0x000e220000000800 */
[----:B------:R-:W-:Y:S01]  /*23c60*/  SHF.R.U32.HI R0, RZ, R14, R9 ;  /* 0x0000000eff007219 */ /* 0x000fe20000011609 */
[----:B------:R-:W-:Y:S01]  /*23c70*/  ULDC UR4, c[0x0][0x150] ;  /* 0x0000540000047ab9 */ /* 0x000fe20000000800 */
[----:B------:R-:W-:Y:S01]  /*23c80*/  IADD3 R3, P0, RZ, -R10, RZ ;  /* 0x8000000aff037210 */ /* 0x000fe20007f1e0ff */
[----:B------:R-:W-:Y:S01]  /*23c90*/  IMAD.MOV.U32 R4, RZ, RZ, R18 ;  /* 0x000000ffff047224 */ /* 0x000fe200078e0012 */
[----:B------:R-:W-:Y:S01]  /*23ca0*/  I2FP.F32.U32 R8, R2 ;  /* 0x0000000200087245 */ /* 0x000fe20000201000 */
[----:B------:R-:W-:Y:S02]  /*23cb0*/  IMAD.MOV.U32 R5, RZ, RZ, R19 ;  /* 0x000000ffff057224 */ /* 0x000fe400078e0013 */
[----:B------:R-:W1:Y:S01]  /*23cc0*/  LDC.64 R20, c[0x0][0x640] ;  /* 0x00019000ff147b82 */ /* 0x000e620000000a00 */
[----:B------:R-:W-:-:S02]  /*23cd0*/  IMAD.X R7, RZ, RZ, ~R0, P0 ;  /* 0x000000ffff077224 */ /* 0x000fc400000e0e00 */
[----:B------:R-:W-:Y:S01]  /*23ce0*/  FMUL R9, R8, UR4 ;  /* 0x0000000408097c20 */ /* 0x000fe20008400000 */
[----:B------:R-:W-:Y:S01]  /*23cf0*/  IMAD.WIDE.U32 R4, R3, R16, R4 ;  /* 0x0000001003047225 */ /* 0x000fe200078e0004 */
[----:B------:R-:W-:-:S03]  /*23d00*/  ULDC UR4, c[0x0][0x154] ;  /* 0x0000550000047ab9 */ /* 0x000fc60000000800 */
[----:B------:R-:W-:Y:S01]  /*23d10*/  IMAD R0, R7, R16, RZ ;  /* 0x0000001007007224 */ /* 0x000fe200078e02ff */
[----:B------:R-:W2:Y:S01]  /*23d20*/  LDC R13, c[0x0][0x144] ;  /* 0x00005100ff0d7b82 */ /* 0x000ea20000000800 */
[----:B------:R-:W3:Y:S02]  /*23d30*/  F2I.U32.TRUNC.NTZ R9, R9 ;  /* 0x0000000900097305 */ /* 0x000ee4000020f000 */
[----:B------:R-:W-:-:S04]  /*23d40*/  IMAD R3, R3, R17, R0 ;  /* 0x0000001103037224 */ /* 0x000fc800078e0200 */
[----:B------:R-:W-:Y:S01]  /*23d50*/  IMAD.IADD R3, R5, 0x1, R3 ;  /* 0x0000000105037824 */ /* 0x000fe200078e0203 */
[----:B------:R-:W4:Y:S04]  /*23d60*/  LDC R12, c[0x0][0x608] ;  /* 0x00018200ff0c7b82 */ /* 0x000f280000000800 */
[-C--:B0-----:R-:W-:Y:S02]  /*23d70*/  SHF.R.U64 R8, R4, R6.reuse, R3 ;  /* 0x0000000604087219 */ /* 0x081fe40000001203 */
[----:B------:R-:W-:Y:S02]  /*23d80*/  I2FP.F32.U32 R4, R11 ;  /* 0x0000000b00047245 */ /* 0x000fe40000201000 */
[----:B------:R-:W0:Y:S01]  /*23d90*/  LDC R7, c[0x0][0x658] ;  /* 0x00019600ff077b82 */ /* 0x000e220000000800 */
[----:B-1----:R-:W-:Y:S01]  /*23da0*/  ISETP.NE.U32.AND P0, PT, R20, RZ, PT ;  /* 0x000000ff1400720c */ /* 0x002fe20003f05070 */
[----:B---3--:R-:W-:Y:S01]  /*23db0*/  IMAD.MOV R0, RZ, RZ, -R9 ;  /* 0x000000ffff007224 */ /* 0x008fe200078e0a09 */
[----:B------:R-:W-:Y:S01]  /*23dc0*/  SHF.R.U32.HI R3, RZ, R6, R3 ;  /* 0x00000006ff037219 */ /* 0x000fe20000011603 */
[----:B------:R-:W-:Y:S01]  /*23dd0*/  FMUL R4, R4, UR4 ;  /* 0x0000000404047c20 */ /* 0x000fe20008400000 */
[----:B------:R-:W-:Y:S01]  /*23de0*/  ISETP.NE.AND.EX P0, PT, R21, RZ, PT, P0 ;  /* 0x000000ff1500720c */ /* 0x000fe20003f05300 */
[----:B------:R-:W-:-:S02]  /*23df0*/  IMAD.MOV.U32 R6, RZ, RZ, -0x1 ;  /* 0xffffffffff067424 */ /* 0x000fc400078e00ff */
[----:B------:R-:W1:Y:S01]  /*23e00*/  LDC R14, c[0x0][0x148] ;  /* 0x00005200ff0e7b82 */ /* 0x000e620000000800 */
[----:B--2---:R-:W-:Y:S02]  /*23e10*/  IMAD R18, R13, R0, R2 ;  /* 0x000000000d127224 */ /* 0x004fe400078e0202 */
[----:B------:R-:W-:-:S05]  /*23e20*/  IMAD.MOV.U32 R2, RZ, RZ, 0x1 ;  /* 0x00000001ff027424 */ /* 0x000fca00078e00ff */
[----:B------:R-:W2:Y:S01]  /*23e30*/  LDC R16, c[0x0][0x600] ;  /* 0x00018000ff107b82 */ /* 0x000ea20000000800 */
[-CC-:B----4-:R-:W-:Y:S02]  /*23e40*/  SHF.R.U64 R13, R8, R12.reuse, R3.reuse ;  /* 0x0000000c080d7219 */ /* 0x190fe40000001203 */
[----:B------:R-:W-:Y:S02]  /*23e50*/  SHF.R.U32.HI R0, RZ, R12, R3 ;  /* 0x0000000cff007219 */ /* 0x000fe40000011603 */
[----:B------:R3:W4:Y:S03]  /*23e60*/  F2I.U32.TRUNC.NTZ R12, R4 ;  /* 0x00000004000c7305 */ /* 0x000726000020f000 */
[----:B------:R-:W1:Y:S01]  /*23e70*/  LDC R17, c[0x0][0x648] ;  /* 0x00019200ff117b82 */ /* 0x000e620000000800 */
[-C--:B0-----:R-:W-:Y:S02]  /*23e80*/  SHF.R.U64 R15, R13, R7.reuse, R0 ;  /* 0x000000070d0f7219 */ /* 0x081fe40000001200 */
[----:B------:R-:W-:-:S02]  /*23e90*/  SHF.L.U32 R6, R6, R7, RZ ;  /* 0x0000000706067219 */ /* 0x000fc400000006ff */
[-C--:B------:R-:W-:Y:S01]  /*23ea0*/  SHF.L.U32 R22, R2, R7.reuse, RZ ;  /* 0x0000000702167219 */ /* 0x080fe200000006ff */
[----:B------:R-:W-:Y:S01]  /*23eb0*/  IMAD.MOV.U32 R2, RZ, RZ, R15 ;  /* 0x000000ffff027224 */ /* 0x000fe200078e000f */
[----:B------:R-:W-:Y:S01]  /*23ec0*/  SHF.R.U32.HI R3, RZ, R7, R0 ;  /* 0x00000007ff037219 */ /* 0x000fe20000011600 */
[----:B------:R-:W0:Y:S01]  /*23ed0*/  LDC R19, c[0x0][0x638] ;  /* 0x00018e00ff137b82 */ /* 0x000e220000000800 */
[----:B------:R-:W-:-:S07]  /*23ee0*/  LOP3.LUT R24, RZ, R6, RZ, 0x33, !PT ;  /* 0x00000006ff187212 */ /* 0x000fce00078e33ff */
        /* <DEDUP_REMOVED lines=12> */
.L_x_552:
[----:B-1----:R-:W-:Y:S01]  /*23fb0*/  SHF.R.U64 R3, R2, R17, R3 ;  /* 0x0000001102037219 */ /* 0x002fe20000001203 */
[----:B--2---:R-:W-:Y:S01]  /*23fc0*/  VIADD R7, R16, 0xffffffff ;  /* 0xffffffff10077836 */ /* 0x004fe20000000000 */
[----:B------:R-:W-:Y:S01]  /*23fd0*/  LOP3.LUT R0, R13, R24, RZ, 0xc0, !PT ;  /* 0x000000180d007212 */ /* 0x000fe200078ec0ff */
[----:B------:R-:W-:Y:S02]  /*23fe0*/  IMAD.MOV R12, RZ, RZ, -R12 ;  /* 0x000000ffff0c7224 */ /* 0x000fe400078e0a0c */
[----:B------:R-:W-:Y:S02]  /*23ff0*/  IMAD.MOV R2, RZ, RZ, -R3 ;  /* 0x000000ffff027224 */ /* 0x000fe400078e0a03 */
[----:B------:R-:W-:Y:S01]  /*24000*/  IMAD R5, R22, R3, R0 ;  /* 0x0000000316057224 */ /* 0x000fe200078e0200 */
[----:B------:R-:W-:Y:S01]  /*24010*/  LOP3.LUT R3, R8, R7, RZ, 0xc0, !PT ;  /* 0x0000000708037212 */ /* 0x000fe200078ec0ff */
[----:B------:R-:W-:Y:S02]  /*24020*/  @P4 IMAD R18, R14, R12, R11 ;  /* 0x0000000c0e124224 */ /* 0x000fe400078e020b */
[----:B0-----:R-:W-:-:S02]  /*24030*/  IMAD R0, R2, R19, R15 ;  /* 0x0000001302007224 */ /* 0x001fc400078e020f */
[----:B------:R-:W-:Y:S02]  /*24040*/  IMAD.MOV.U32 R4, RZ, RZ, 0x1 ;  /* 0x00000001ff047424 */ /* 0x000fe400078e00ff */
[----:B------:R-:W-:Y:S02]  /*24050*/  IMAD R5, R5, R23, R18 ;  /* 0x0000001705057224 */ /* 0x000fe400078e0212 */
[----:B------:R-:W-:Y:S01]  /*24060*/  IMAD R2, R0, R16, R3 ;  /* 0x0000001000027224 */ /* 0x000fe200078e0203 */
[----:B------:R-:W-:-:S04]  /*24070*/  PRMT R0, R4, 0x7610, R0 ;  /* 0x0000761004007816 */ /* 0x000fc80000000000 */
[----:B------:R-:W-:Y:S02]  /*24080*/  SEL R4, R2, R5, !P4 ;  /* 0x0000000502047207 */ /* 0x000fe40006000000 */
[----:B------:R-:W-:-:S07]  /*24090*/  SEL R5, R5, R2, !P4 ;  /* 0x0000000205057207 */ /* 0x000fce0006000000 */
.L_x_550:
[----:B------:R-:W-:-:S08]  /*240a0*/  NOP ;  /* 0x0000000000007918 */ /* 0x000fd00000000000 */
[----:B------:R-:W0:-:S00]  /*240b0*/  USETMAXREG.DEALLOC.CTAPOOL 0x18 ;  /* 0x00000018000079c8 */ /* 0x000e0000080e0500 */
[----:B------:R-:W-:-:S13]  /*240c0*/  ISETP.NE.AND P0, PT, RZ, UR8, PT ;  /* 0x00000008ff007c0c */ /* 0x000fda000bf05270 */
[----:B------:R-:W-:Y:S05]  /*240d0*/  @P0 EXIT ;  /* 0x000000000000094d */ /* 0x000fea0003800000 */
[----:B0-----:R-:W-:Y:S01]  /*240e0*/  LOP3.LUT P0, RZ, R0, 0xff, RZ, 0xc0, !PT ;  /* 0x000000ff00ff7812 */ /* 0x001fe2000780c0ff */
[----:B------:R-:W-:Y:S02]  /*240f0*/  IMAD.MOV.U32 R6, RZ, RZ, 0x1 ;  /* 0x00000001ff067424 */ /* 0x000fe400078e00ff */
[----:B------:R-:W-:-:S10]  /*24100*/  IMAD.MOV.U32 R7, RZ, RZ, RZ ;  /* 0x000000ffff077224 */ /* 0x000fd400078e00ff */
[----:B------:R-:W-:Y:S05]  /*24110*/  @!P0 BRA `(.L_x_553) ;  /* 0x0000000c00488947 */ /* 0x000fea0003800000 */
[----:B------:R-:W0:Y:S01]  /*24120*/  LDC R0, c[0x0][0x28c] ;  /* 0x0000a300ff007b82 */ /* 0x000e220000000800 */
[----:B------:R-:W1:Y:S01]  /*24130*/  S2R R2, SR_TID.X ;  /* 0x0000000000027919 */ /* 0x000e620000002100 */
[----:B------:R-:W-:Y:S01]  /*24140*/  ULDC UR5, c[0x0][0x658] ;  /* 0x0001960000057ab9 */ /* 0x000fe20000000800 */
[----:B------:R-:W-:Y:S01]  /*24150*/  UMOV UR7, 0xffffffff ;  /* 0xffffffff00077882 */ /* 0x000fe20000000000 */
[----:B------:R-:W-:Y:S01]  /*24160*/  ULDC UR6, c[0x0][0xc] ;  /* 0x0000030000067ab9 */ /* 0x000fe20000000800 */
[----:B------:R-:W-:Y:S01]  /*24170*/  USHF.L.U32 UR8, UR7, UR5, URZ ;  /* 0x0000000507087299 */ /* 0x000fe2000800063f */
[----:B------:R-:W-:Y:S01]  /*24180*/  BSSY B0, `(.L_x_553) ;  /* 0x00000cb000007945 */ /* 0x000fe20003800000 */
[----:B------:R-:W-:Y:S01]  /*24190*/  UMOV UR9, 0x1 ;  /* 0x0000000100097882 */ /* 0x000fe20000000000 */
[----:B------:R-:W-:Y:S01]  /*241a0*/  ULDC UR7, c[0x0][0x10] ;  /* 0x0000040000077ab9 */ /* 0x000fe20000000800 */
[----:B------:R-:W-:Y:S01]  /*241b0*/  USHF.L.U32 UR18, UR9, UR5, URZ ;  /* 0x0000000509127299 */ /* 0x000fe2000800063f */
[----:B------:R-:W-:Y:S01]  /*241c0*/  IMAD.MOV.U32 R9, RZ, RZ, 0x1 ;  /* 0x00000001ff097424 */ /* 0x000fe200078e00ff */
[----:B------:R-:W-:Y:S01]  /*241d0*/  UIMAD.WIDE.U32 UR6, UR6, UR7, URZ ;  /* 0x00000007060672a5 */ /* 0x000fe2000f8e003f */
[----:B------:R-:W-:Y:S01]  /*241e0*/  IMAD.MOV.U32 R6, RZ, RZ, 0x1 ;  /* 0x00000001ff067424 */ /* 0x000fe200078e00ff */
[----:B------:R-:W-:Y:S01]  /*241f0*/  ULDC UR5, c[0x0][0x14] ;  /* 0x0000050000057ab9 */ /* 0x000fe20000000800 */
[----:B------:R-:W-:Y:S01]  /*24200*/  IMAD.MOV.U32 R7, RZ, RZ, RZ ;  /* 0x000000ffff077224 */ /* 0x000fe200078e00ff */
[----:B------:R-:W-:-:S02]  /*24210*/  UIMAD.WIDE.U32 UR20, UR6, UR5, URZ ;  /* 0x00000005061472a5 */ /* 0x000fc4000f8e003f */
[----:B------:R-:W-:Y:S01]  /*24220*/  UIMAD UR16, UR7, UR5, URZ ;  /* 0x00000005071072a4 */ /* 0x000fe2000f8e023f */
[----:B------:R-:W-:Y:S01]  /*24230*/  ULDC UR4, c[0x0][0x600] ;  /* 0x0001800000047ab9 */ /* 0x000fe20000000800 */
[----:B------:R-:W-:Y:S02]  /*24240*/  ULOP3.LUT UR24, UR13, 0x2, URZ, 0xfc, !UPT ;  /* 0x000000020d187892 */ /* 0x000fe4000f8efc3f */
[----:B------:R-:W-:Y:S01]  /*24250*/  UIADD3 UR4, UR4, -0x1, URZ ;  /* 0xffffffff04047890 */ /* 0x000fe2000fffe03f */
[----:B0-----:R-:W-:Y:S01]  /*24260*/  VIADD R0, R0, 0x3f ;  /* 0x0000003f00007836 */ /* 0x001fe20000000000 */
[----:B------:R-:W-:Y:S02]  /*24270*/  ULOP3.LUT UR17, URZ, UR8, URZ, 0x33, !UPT ;  /* 0x000000083f117292 */ /* 0x000fe4000f8e333f */
[----:B------:R-:W-:Y:S02]  /*24280*/  UIADD3 UR16, UR21, UR16, URZ ;  /* 0x0000001015107290 */ /* 0x000fe4000fffe03f */
[----:B------:R-:W-:Y:S01]  /*24290*/  SHF.R.S32.HI R3, RZ, 0x1f, R0 ;  /* 0x0000001fff037819 */ /* 0x000fe20000011400 */
[----:B------:R-:W-:-:S03]  /*242a0*/  ULDC.64 UR22, c[0x0][0x198] ;  /* 0x0000660000167ab9 */ /* 0x000fc60000000a00 */
[----:B------:R-:W-:Y:S02]  /*242b0*/  LEA.HI R0, R3, R0, RZ, 0x6 ;  /* 0x0000000003007211 */ /* 0x000fe400078f30ff */
[C---:B-1----:R-:W-:Y:S02]  /*242c0*/  LOP3.LUT P2, RZ, R2.reuse, 0x7f, RZ, 0xc0, !PT ;  /* 0x0000007f02ff7812 */ /* 0x042fe4000784c0ff */
[----:B------:R-:W-:Y:S02]  /*242d0*/  SHF.R.S32.HI R0, RZ, 0x6, R0 ;  /* 0x00000006ff007819 */ /* 0x000fe40000011400 */
[----:B------:R-:W-:-:S03]  /*242e0*/  LOP3.LUT P0, RZ, R2, 0x1f, RZ, 0xc0, !PT ;  /* 0x0000001f02ff7812 */ /* 0x000fc6000780c0ff */
[----:B------:R-:W-:Y:S01]  /*242f0*/  VIADD R14, R0, 0x1 ;  /* 0x00000001000e7836 */ /* 0x000fe20000000000 */
[----:B------:R-:W-:-:S13]  /*24300*/  PLOP3.LUT P0, PT, P0, P2, PT, 0x8a, 0x0 ;  /* 0x000000000000781c */ /* 0x000fda0000705172 */
.L_x_565:
[----:B------:R-:W-:-:S03]  /*24310*/  UMOV UR5, 0xffffffff ;  /* 0xffffffff00057882 */ /* 0x000fc60000000000 */
[----:B------:R-:W-:Y:S05]  /*24320*/  BRA.DIV UR5, `(.L_x_554) ;  /* 0x00000012052c7947 */ /* 0x000fea000b800000 */
[----:B------:R-:W-:-:S13]  /*24330*/  ELECT P1, URZ, PT ;  /* 0x00000000003f782f */ /* 0x000fda0003820000 */
.L_x_579:
[----:B------:R-:W0:Y:S01]  /*24340*/  LDC R2, c[0x0][0x28c] ;  /* 0x0000a300ff027b82 */ /* 0x000e220000000800 */
[----:B------:R-:W-:Y:S01]  /*24350*/  BSSY B1, `(.L_x_555) ;  /* 0x0000035000017945 */ /* 0x000fe20003800000 */
[----:B0-----:R-:W-:-:S13]  /*24360*/  ISETP.LT.OR P1, PT, R2, 0x1, !P1 ;  /* 0x000000010200780c */ /* 0x001fda0004f21670 */
[----:B------:R-:W-:Y:S05]  /*24370*/  @P1 BRA `(.L_x_556) ;  /* 0x0000000000c81947 */ /* 0x000fea0003800000 */
[----:B------:R-:W-:Y:S02]  /*24380*/  IMAD.SHL.U32 R4, R4, 0x100, RZ ;  /* 0x0000010004047824 */ /* 0x000fe400078e00ff */
[----:B------:R-:W-:Y:S02]  /*24390*/  IMAD.SHL.U32 R5, R5, 0x100, RZ ;  /* 0x0000010005057824 */ /* 0x000fe400078e00ff */
[----:B------:R-:W-:Y:S02]  /*243a0*/  IMAD.MOV.U32 R13, RZ, RZ, RZ ;  /* 0x000000ffff0d7224 */ /* 0x000fe400078e00ff */
[----:B------:R-:W-:Y:S02]  /*243b0*/  IMAD.MOV.U32 R3, RZ, RZ, R14 ;  /* 0x000000ffff037224 */ /* 0x000fe400078e000e */
[----:B------:R-:W-:Y:S02]  /*243c0*/  IMAD.MOV.U32 R2, RZ, RZ, R6 ;  /* 0x000000ffff027224 */ /* 0x000fe400078e0006 */
[----:B------:R-:W-:-:S07]  /*243d0*/  IMAD.MOV.U32 R8, RZ, RZ, R7 ;  /* 0x000000ffff087224 */ /* 0x000fce00078e0007 */
.L_x_560:
[----:B------:R-:W0:Y:S01]  /*243e0*/  S2R R12, SR_CgaCtaId ;  /* 0x00000000000c7919 */ /* 0x000e220000008800 */
[----:B------:R-:W-:-:S04]  /*243f0*/  MOV R11, 0x400 ;  /* 0x00000400000b7802 */ /* 0x000fc80000000f00 */
[----:B0-----:R-:W-:Y:S02]  /*24400*/  LEA R15, R12, R11, 0x18 ;  /* 0x0000000b0c0f7211 */ /* 0x001fe400078ec0ff */
[----:B------:R-:W-:Y:S01]  /*24410*/  SHF.L.U32 R11, R2, 0x1f, RZ ;  /* 0x0000001f020b7819 */ /* 0x000fe200000006ff */
[----:B------:R-:W0:Y:S02]  /*24420*/  @!P2 LDC R12, c[0x0][0x500] ;  /* 0x00014000ff0cab82 */ /* 0x000e240000000800 */
[----:B------:R-:W-:-:S04]  /*24430*/  IMAD R16, R8, 0x8, R15 ;  /* 0x0000000808107824 */ /* 0x000fc800078e020f */
[----:B------:R-:W1:Y:S02]  /*24440*/  SYNCS.PHASECHK.TRANS64.TRYWAIT P1, [R16+URZ+0x38], R11 ;  /* 0x0000380b100075a7 */ /* 0x000e64000802017f */
[----:B-1----:R-:W-:Y:S05]  /*24450*/  @!P1 BRA `(.L_x_557) ;  /* 0x0000001000009947 */ /* 0x002fea0003800000 */
.L_x_580:
[----:B------:R-:W-:Y:S01]  /*24460*/  UPRMT UR5, UR24, 0x9910, URZ ;  /* 0x0000991018057896 */ /* 0x000fe2000800003f */
[----:B0-----:R0:W-:Y:S03]  /*24470*/  @!P2 SYNCS.ARRIVE.TRANS64 RZ, [R16+URZ], R12 ;  /* 0x0000000c10ffa9a7 */ /* 0x0011e6000800003f */
[----:B------:R-:W-:-:S06]  /*24480*/  UISETP.NE.AND UP0, UPT, UR5, 0x2, UPT ;  /* 0x000000020500788c */ /* 0x000fcc000bf05270 */
[----:B------:R-:W-:-:S13]  /*24490*/  PLOP3.LUT P1, PT, PT, PT, UP0, 0x80, 0x0 ;  /* 0x000000000000781c */ /* 0x000fda0003f2f008 */
[----:B0-----:R-:W-:Y:S05]  /*244a0*/  @P1 BRA `(.L_x_558) ;  /* 0x0000000000041947 */ /* 0x001fea0003800000 */
[----:B------:R-:W-:Y:S01]  /*244b0*/  BPT.TRAP 0x1 ;  /* 0x000000040000795c */ /* 0x000fe20000300000 */
.L_x_558:
[----:B------:R-:W-:Y:S05]  /*244c0*/  @P0 BRA `(.L_x_559) ;  /* 0x0000000000040947 */ /* 0x000fea0003800000 */
[----:B------:R-:W-:Y:S01]  /*244d0*/  BPT.TRAP 0x1 ;  /* 0x000000040000795c */ /* 0x000fe20000300000 */
.L_x_559:
[----:B------:R-:W-:Y:S01]  /*244e0*/  IMAD R15, R8, 0x4000, R15 ;  /* 0x00004000080f7824 */ /* 0x000fe200078e020f */
[----:B------:R-:W-:Y:S01]  /*244f0*/  R2UR UR9, R16 ;  /* 0x00000000100972ca */ /* 0x000fe200000e0000 */
[----:B------:R-:W-:Y:S01]  /*24500*/  VIADD R3, R3, 0xffffffff ;  /* 0xffffffff03037836 */ /* 0x000fe20000000000 */
[----:B------:R-:W-:Y:S01]  /*24510*/  UIADD3 UR6, UP0, UR22, 0xf0, URZ ;  /* 0x000000f016067890 */ /* 0x000fe2000ff1e03f */
[----:B------:R-:W-:Y:S01]  /*24520*/  R2UR UR11, R5 ;  /* 0x00000000050b72ca */ /* 0x000fe200000e0000 */
[----:B------:R-:W-:Y:S01]  /*24530*/  UIADD3 UR26, UP1, UR22, 0x1f0, URZ ;  /* 0x000001f0161a7890 */ /* 0x000fe2000ff3e03f */
[----:B------:R-:W-:Y:S01]  /*24540*/  R2UR UR5, R15 ;  /* 0x000000000f0572ca */ /* 0x000fe200000e0000 */
[----:B------:R-:W-:Y:S01]  /*24550*/  UIADD3.X UR7, URZ, UR23, URZ, UP0, !UPT ;  /* 0x000000173f077290 */ /* 0x000fe200087fe43f */
[----:B------:R-:W-:Y:S01]  /*24560*/  R2UR UR10, R13 ;  /* 0x000000000d0a72ca */ /* 0x000fe200000e0000 */
[----:B------:R-:W-:Y:S01]  /*24570*/  VIADD R8, R8, 0x1 ;  /* 0x0000000108087836 */ /* 0x000fe20000000000 */
[----:B------:R-:W-:Y:S01]  /*24580*/  R2UR UR12, R10 ;  /* 0x000000000a0c72ca */ /* 0x000fe200000e0000 */
[----:B------:R-:W-:Y:S01]  /*24590*/  UIADD3.X UR27, URZ, UR23, URZ, UP1, !UPT ;  /* 0x000000173f1b7290 */ /* 0x000fe20008ffe43f */
[----:B------:R-:W-:Y:S01]  /*245a0*/  R2UR UR19, R4 ;  /* 0x00000000041372ca */ /* 0x000fe200000e0000 */
[----:B------:R-:W-:Y:S01]  /*245b0*/  UMOV UR14, 0x0 ;  /* 0x00000000000e7882 */ /* 0x000fe20000000000 */
[----:B------:R-:W-:Y:S01]  /*245c0*/  ISETP.GT.AND P3, PT, R3, 0x1, PT ;  /* 0x000000010300780c */ /* 0x000fe20003f64270 */
[----:B------:R-:W-:Y:S01]  /*245d0*/  UMOV UR15, 0x10000000 ;  /* 0x10000000000f7882 */ /* 0x000fe20000000000 */
[----:B------:R-:W-:Y:S01]  /*245e0*/  ISETP.NE.AND P1, PT, R8, 0x7, PT ;  /* 0x000000070800780c */ /* 0x000fe20003f25270 */
[----:B------:R-:W-:-:S02]  /*245f0*/  VIADD R13, R13, 0x40 ;  /* 0x000000400d0d7836 */ /* 0x000fc40000000000 */
[----:B------:R-:W-:Y:S01]  /*24600*/  UIADD3 UR8, UR5, 0x180, URZ ;  /* 0x0000018005087890 */ /* 0x000fe2000fffe03f */
[----:B-1----:R-:W-:Y:S01]  /*24610*/  SEL R11, RZ, 0x1, P1 ;  /* 0x00000001ff0b7807 */ /* 0x002fe20000800000 */
[----:B------:R-:W-:Y:S01]  /*24620*/  UIADD3 UR5, UR5, 0x1c180, URZ ;  /* 0x0001c18005057890 */ /* 0x000fe2000fffe03f */
[----:B------:R-:W-:Y:S02]  /*24630*/  SEL R8, R8, RZ, P1 ;  /* 0x000000ff08087207 */ /* 0x000fe40000800000 */
[----:B------:R-:W-:-:S04]  /*24640*/  LOP3.LUT R2, R2, R11, RZ, 0x3c, !PT ;  /* 0x0000000b02027212 */ /* 0x000fc800078e3cff */
[----:B------:R0:W-:Y:S02]  /*24650*/  UTMALDG.3D [UR8], [UR6], desc[UR14] ;  /* 0x00000e08060075b4 */ /* 0x0001e40008011000 */
[----:B0-----:R-:W-:Y:S01]  /*24660*/  UMOV UR8, UR5 ;  /* 0x0000000500087c82 */ /* 0x001fe20008000000 */
[----:B------:R-:W-:Y:S02]  /*24670*/  UMOV UR11, UR19 ;  /* 0x00000013000b7c82 */ /* 0x000fe40008000000 */
[----:B------:R0:W-:Y:S02]  /*24680*/  UTMALDG.3D [UR8], [UR26], desc[UR14] ;  /* 0x00000e081a0075b4 */ /* 0x0001e40008011000 */
[----:B0-----:R-:W-:Y:S05]  /*24690*/  @P3 BRA `(.L_x_560) ;  /* 0xfffffffc00503947 */ /* 0x001fea000383ffff */
.L_x_556:
[----:B------:R-:W-:Y:S05]  /*246a0*/  BSYNC B1 ;  /* 0x0000000000017941 */ /* 0x000fea0003800000 */
.L_x_555:
[----:B------:R-:W2:Y:S01]  /*246b0*/  LDL.LU R16, [R1+0x454] ;  /* 0x0004540001107983 */ /* 0x000ea20000300800 */
[----:B------:R-:W-:Y:S01]  /*246c0*/  LOP3.LUT P3, RZ, R9, 0xff, RZ, 0xc0, !PT ;  /* 0x000000ff09ff7812 */ /* 0x000fe2000786c0ff */
[----:B------:R-:W-:Y:S01]  /*246d0*/  IMAD.IADD R4, R0, 0x1, R7 ;  /* 0x0000000100047824 */ /* 0x000fe200078e0207 */
[----:B------:R-:W-:Y:S01]  /*246e0*/  ULDC.64 UR6, c[0x0][0x650] ;  /* 0x0001940000067ab9 */ /* 0x000fe20000000a00 */
[----:B------:R-:W3:Y:S01]  /*246f0*/  LDL.LU R15, [R1+0x458] ;  /* 0x00045800010f7983 */ /* 0x000ee20000300800 */
[----:B------:R-:W-:Y:S01]  /*24700*/  BSSY B1, `(.L_x_561) ;  /* 0x0000070000017945 */ /* 0x000fe20003800000 */
[C---:B------:R-:W-:Y:S01]  /*24710*/  IMAD.WIDE.U32 R2, R4.reuse, 0x24924925, RZ ;  /* 0x2492492504027825 */ /* 0x040fe200078e00ff */
[C---:B------:R-:W-:Y:S02]  /*24720*/  ISETP.GT.U32.AND P1, PT, R4.reuse, 0x6, PT ;  /* 0x000000060400780c */ /* 0x040fe40003f24070 */
[----:B------:R-:W-:Y:S01]  /*24730*/  PRMT R9, RZ, 0x7610, R9 ;  /* 0x00007610ff097816 */ /* 0x000fe20000000009 */
[----:B------:R-:W-:Y:S01]  /*24740*/  IMAD.IADD R2, R4, 0x1, -R3 ;  /* 0x0000000104027824 */ /* 0x000fe200078e0a03 */
[----:B------:R-:W-:Y:S01]  /*24750*/  ISETP.LT.U32.AND P1, PT, R0, 0x7, P1 ;  /* 0x000000070000780c */ /* 0x000fe20000f21070 */
[----:B------:R-:W-:-:S02]  /*24760*/  IMAD.MOV.U32 R5, RZ, RZ, -0x1 ;  /* 0xffffffffff057424 */ /* 0x000fc400078e00ff */
[----:B------:R-:W0:Y:S01]  /*24770*/  @P3 S2R R8, SR_CgaCtaId ;  /* 0x0000000000083919 */ /* 0x000e220000008800 */
[----:B------:R-:W-:Y:S01]  /*24780*/  LEA.HI R2, R2, R3, RZ, 0x1f ;  /* 0x0000000302027211 */ /* 0x000fe200078ff8ff */
[----:B------:R-:W-:Y:S01]  /*24790*/  IMAD.MOV.U32 R10, RZ, RZ, -0x1 ;  /* 0xffffffffff0a7424 */ /* 0x000fe200078e00ff */
[----:B------:R-:W-:Y:S02]  /*247a0*/  @P3 MOV R3, 0x400 ;  /* 0x0000040000033802 */ /* 0x000fe40000000f00 */
[--C-:B------:R-:W-:Y:S02]  /*247b0*/  SHF.R.U32.HI R7, RZ, 0x2, R2.reuse ;  /* 0x00000002ff077819 */ /* 0x100fe40000011602 */
[----:B------:R-:W-:Y:S02]  /*247c0*/  PRMT R2, RZ, 0x7610, R2 ;  /* 0x00007610ff027816 */ /* 0x000fe40000000002 */
[----:B0-----:R-:W-:-:S04]  /*247d0*/  @P3 LEA R3, R8, R3, 0x18 ;  /* 0x0000000308033211 */ /* 0x001fc800078ec0ff */
[----:B------:R0:W-:Y:S01]  /*247e0*/  @P3 SYNCS.ARRIVE.TRANS64.A1T0 RZ, [R3+URZ+0x88], RZ ;  /* 0x000088ff03ff39a7 */ /* 0x0001e2000810003f */
[----:B------:R-:W-:Y:S02]  /*247f0*/  ISETP.GE.U32.AND P3, PT, R0, 0x7, PT ;  /* 0x000000070000780c */ /* 0x000fe40003f66070 */
[----:B0-----:R-:W-:-:S04]  /*24800*/  SEL R3, RZ, 0x1, !P1 ;  /* 0x00000001ff037807 */ /* 0x001fc80004800000 */
[----:B------:R-:W-:-:S07]  /*24810*/  LOP3.LUT R6, R6, R3, RZ, 0x3c, !PT ;  /* 0x0000000306067212 */ /* 0x000fce00078e3cff */
[----:B------:R-:W-:Y:S01]  /*24820*/  @P3 LOP3.LUT R6, R6, 0x1, R7, 0x78, !PT ;  /* 0x0000000106063812 */ /* 0x000fe200078e7807 */
[----:B------:R-:W-:Y:S02]  /*24830*/  IMAD R7, R7, -0x7, R4 ;  /* 0xfffffff907077824 */ /* 0x000fe400078e0204 */
[----:B------:R-:W-:Y:S01]  /*24840*/  IMAD.MOV.U32 R4, RZ, RZ, -0x1 ;  /* 0xffffffffff047424 */ /* 0x000fe200078e00ff */
[----:B---3--:R-:W-:-:S04]  /*24850*/  IADD3 R15, P1, R15, UR20, RZ ;  /* 0x000000140f0f7c10 */ /* 0x008fc8000ff3e0ff */
[----:B--2---:R-:W-:Y:S01]  /*24860*/  IADD3.X R16, R16, UR16, RZ, P1, !PT ;  /* 0x0000001010107c10 */ /* 0x004fe20008ffe4ff */
[----:B------:R0:W-:Y:S01]  /*24870*/  STL [R1+0x458], R15 ;  /* 0x0004580f01007387 */ /* 0x0001e20000100800 */
[----:B------:R-:W-:-:S03]  /*24880*/  ISETP.GE.U32.AND P1, PT, R15, UR6, PT ;  /* 0x000000060f007c0c */ /* 0x000fc6000bf26070 */
[----:B------:R0:W-:Y:S01]  /*24890*/  STL [R1+0x454], R16 ;  /* 0x0004541001007387 */ /* 0x0001e20000100800 */
[----:B------:R-:W-:-:S13]  /*248a0*/  ISETP.GE.U32.AND.EX P1, PT, R16, UR7, PT, P1 ;  /* 0x0000000710007c0c */ /* 0x000fda000bf26110 */
[----:B0-----:R-:W-:Y:S05]  /*248b0*/  @P1 BRA `(.L_x_562) ;  /* 0x0000000400501947 */ /* 0x001fea0003800000 */
[----:B------:R-:W0:Y:S01]  /*248c0*/  S2R R8, SR_CTAID.X ;  /* 0x0000000000087919 */ /* 0x000e220000002500 */
[----:B------:R-:W-:Y:S01]  /*248d0*/  ULDC UR5, c[0x0][0x150] ;  /* 0x0000540000057ab9 */ /* 0x000fe20000000800 */
[----:B------:R-:W1:Y:S01]  /*248e0*/  LDC R3, c[0x0][0x144] ;  /* 0x00005100ff037b82 */ /* 0x000e620000000800 */
[----:B------:R-:W-:Y:S01]  /*248f0*/  ULDC.64 UR6, c[0x0][0x628] ;  /* 0x00018a0000067ab9 */ /* 0x000fe20000000a00 */
[----:B------:R-:W2:Y:S01]  /*24900*/  S2R R5, SR_CTAID.Y ;  /* 0x0000000000057919 */ /* 0x000ea20000002600 */
[----:B------:R-:W-:Y:S01]  /*24910*/  ISETP.NE.U32.AND P1, PT, RZ, UR6, PT ;  /* 0x00000006ff007c0c */ /* 0x000fe2000bf25070 */
[----:B------:R-:W-:-:S03]  /*24920*/  ULDC UR8, c[0x0][0x630] ;  /* 0x00018c0000087ab9 */ /* 0x000fc60000000800 */
[----:B------:R-:W-:Y:S01]  /*24930*/  ISETP.NE.AND.EX P1, PT, RZ, UR7, PT, P1 ;  /* 0x00000007ff007c0c */ /* 0x000fe2000bf25310 */
[----:B------:R-:W3:Y:S01]  /*24940*/  LDC R12, c[0x0][0x148] ;  /* 0x00005200ff0c7b82 */ /* 0x000ee20000000800 */
[----:B0-----:R-:W-:Y:S02]  /*24950*/  I2FP.F32.U32 R2, R8 ;  /* 0x0000000800027245 */ /* 0x001fe40000201000 */
[----:B--2---:R-:W-:-:S03]  /*24960*/  I2FP.F32.U32 R4, R5 ;  /* 0x0000000500047245 */ /* 0x004fc60000201000 */
[----:B------:R-:W-:Y:S01]  /*24970*/  FMUL R2, R2, UR5 ;  /* 0x0000000502027c20 */ /* 0x000fe20008400000 */
[----:B------:R-:W-:Y:S02]  /*24980*/  ULDC UR5, c[0x0][0x154] ;  /* 0x0000550000057ab9 */ /* 0x000fe40000000800 */
[----:B------:R-:W-:-:S03]  /*24990*/  FMUL R10, R4, UR5 ;  /* 0x00000005040a7c20 */ /* 0x000fc60008400000 */
[----:B------:R-:W0:Y:S08]  /*249a0*/  F2I.U32.TRUNC.NTZ R2, R2 ;  /* 0x0000000200027305 */ /* 0x000e30000020f000 */
[----:B------:R-:W2:Y:S01]  /*249b0*/  F2I.U32.TRUNC.NTZ R10, R10 ;  /* 0x0000000a000a7305 */ /* 0x000ea2000020f000 */
[----:B0-----:R-:W-:Y:S02]  /*249c0*/  IMAD.MOV R4, RZ, RZ, -R2 ;  /* 0x000000ffff047224 */ /* 0x001fe400078e0a02 */
[----:B------:R-:W-:-:S02]  /*249d0*/  IMAD.MOV.U32 R2, RZ, RZ, R15 ;  /* 0x000000ffff027224 */ /* 0x000fc400078e000f */
[----:B-1----:R-:W-:Y:S02]  /*249e0*/  IMAD R8, R3, R4, R8 ;  /* 0x0000000403087224 */ /* 0x002fe400078e0208 */
[----:B--2---:R-:W-:-:S04]  /*249f0*/  IMAD.MOV R3, RZ, RZ, -R10 ;  /* 0x000000ffff037224 */ /* 0x004fc800078e0a0a */
[----:B---3--:R-:W-:Y:S02]  /*24a00*/  @P4 IMAD R8, R12, R3, R5 ;  /* 0x000000030c084224 */ /* 0x008fe400078e0205 */
[----:B------:R-:W-:Y:S01]  /*24a10*/  IMAD.MOV.U32 R3, RZ, RZ, R16 ;  /* 0x000000ffff037224 */ /* 0x000fe200078e0010 */
[----:B------:R-:W-:Y:S06]  /*24a20*/  @!P1 BRA `(.L_x_563) ;  /* 0x0000000000289947 */ /* 0x000fec0003800000 */
[----:B------:R-:W-:Y:S02]  /*24a30*/  ULDC UR5, c[0x0][0x634] ;  /* 0x00018d0000057ab9 */ /* 0x000fe40000000800 */
[----:B------:R-:W-:-:S05]  /*24a40*/  IADD3 R3, P1, R15, UR5, RZ ;  /* 0x000000050f037c10 */ /* 0x000fca000ff3e0ff */
[----:B------:R-:W-:-:S04]  /*24a50*/  IMAD.X R11, RZ, RZ, R16, P1 ;  /* 0x000000ffff0b7224 */ /* 0x000fc800008e0610 */
[----:B------:R-:W-:-:S04]  /*24a60*/  IMAD.WIDE.U32 R4, R11, UR6, RZ ;  /* 0x000000060b047c25 */ /* 0x000fc8000f8e00ff */
[----:B------:R-:W-:-:S04]  /*24a70*/  IMAD.WIDE.U32 R4, P1, R3, UR7, R4 ;  /* 0x0000000703047c25 */ /* 0x000fc8000f820004 */
[----:B------:R-:W-:-:S04]  /*24a80*/  IMAD.WIDE.U32 R2, R3, UR6, RZ ;  /* 0x0000000603027c25 */ /* 0x000fc8000f8e00ff */
[----:B------:R-:W-:Y:S01]  /*24a90*/  IMAD.MOV.U32 R2, RZ, RZ, R5 ;  /* 0x000000ffff027224 */ /* 0x000fe200078e0005 */
[----:B------:R-:W-:Y:S01]  /*24aa0*/  IADD3 RZ, P3, R3, R4, RZ ;  /* 0x0000000403ff7210 */ /* 0x000fe20007f7e0ff */
[----:B------:R-:W-:-:S04]  /*24ab0*/  IMAD.X R3, RZ, RZ, RZ, P1 ;  /* 0x000000ffff037224 */ /* 0x000fc800008e06ff */
[----:B------:R-:W-:-:S08]  /*24ac0*/  IMAD.WIDE.U32.X R2, R11, UR7, R2, P3 ;  /* 0x000000070b027c25 */ /* 0x000fd000098e0402 */
.L_x_563:
[--C-:B------:R-:W-:Y:S01]  /*24ad0*/  SHF.R.U64 R10, R2, UR8, R3.reuse ;  /* 0x00000008020a7c19 */ /* 0x100fe20008001203 */
[----:B------:R-:W-:Y:S01]  /*24ae0*/  ULDC.64 UR6, c[0x0][0x620] ;  /* 0x0001880000067ab9 */ /* 0x000fe20000000a00 */
[----:B------:R-:W-:Y:S01]  /*24af0*/  SHF.R.U32.HI R2, RZ, UR8, R3 ;  /* 0x00000008ff027c19 */ /* 0x000fe20008011603 */
[----:B------:R-:W-:Y:S01]  /*24b00*/  IMAD.MOV.U32 R3, RZ, RZ, R16 ;  /* 0x000000ffff037224 */ /* 0x000fe200078e0010 */
[----:B------:R-:W-:Y:S01]  /*24b10*/  IADD3 R11, P1, RZ, -R10, RZ ;  /* 0x8000000aff0b7210 */ /* 0x000fe20007f3e0ff */
[----:B------:R-:W-:-:S04]  /*24b20*/  ULDC UR5, c[0x0][0x618] ;  /* 0x0001860000057ab9 */ /* 0x000fc80000000800 */
[----:B------:R-:W-:-:S04]  /*24b30*/  IMAD.X R2, RZ, RZ, ~R2, P1 ;  /* 0x000000ffff027224 */ /* 0x000fc800008e0e02 */
[----:B------:R-:W-:-:S04]  /*24b40*/  IMAD R2, R2, UR6, RZ ;  /* 0x0000000602027c24 */ /* 0x000fc8000f8e02ff */
[----:B------:R-:W-:Y:S02]  /*24b50*/  IMAD R5, R11, UR7, R2 ;  /* 0x000000070b057c24 */ /* 0x000fe4000f8e0202 */
[----:B------:R-:W-:-:S04]  /*24b60*/  IMAD.MOV.U32 R2, RZ, RZ, R15 ;  /* 0x000000ffff027224 */ /* 0x000fc800078e000f */
[----:B------:R-:W-:Y:S01]  /*24b70*/  IMAD.WIDE.U32 R2, R11, UR6, R2 ;  /* 0x000000060b027c25 */ /* 0x000fe2000f8e0002 */
[----:B------:R-:W-:Y:S02]  /*24b80*/  ULDC.64 UR6, c[0x0][0x640] ;  /* 0x0001900000067ab9 */ /* 0x000fe40000000a00 */
[----:B------:R-:W-:Y:S01]  /*24b90*/  ISETP.NE.U32.AND P1, PT, RZ, UR6, PT ;  /* 0x00000006ff007c0c */ /* 0x000fe2000bf25070 */
[----:B------:R-:W-:-:S03]  /*24ba0*/  IMAD.IADD R3, R3, 0x1, R5 ;  /* 0x0000000103037824 */ /* 0x000fc600078e0205 */
[----:B------:R-:W-:Y:S02]  /*24bb0*/  ISETP.NE.AND.EX P1, PT, RZ, UR7, PT, P1 ;  /* 0x00000007ff007c0c */ /* 0x000fe4000bf25310 */
[--C-:B------:R-:W-:Y:S02]  /*24bc0*/  SHF.R.U64 R11, R2, UR5, R3.reuse ;  /* 0x00000005020b7c19 */ /* 0x100fe40008001203 */
[----:B------:R-:W-:Y:S01]  /*24bd0*/  SHF.R.U32.HI R2, RZ, UR5, R3 ;  /* 0x00000005ff027c19 */ /* 0x000fe20008011603 */
[----:B------:R-:W-:-:S03]  /*24be0*/  ULDC UR5, c[0x0][0x608] ;  /* 0x0001820000057ab9 */ /* 0x000fc60000000800 */
[--C-:B------:R-:W-:Y:S02]  /*24bf0*/  SHF.R.U64 R12, R11, UR5, R2.reuse ;  /* 0x000000050b0c7c19 */ /* 0x100fe40008001202 */
[----:B------:R-:W-:Y:S01]  /*24c00*/  SHF.R.U32.HI R3, RZ, UR5, R2 ;  /* 0x00000005ff037c19 */ /* 0x000fe20008011602 */
[----:B------:R-:W-:-:S03]  /*24c10*/  ULDC UR5, c[0x0][0x658] ;  /* 0x0001960000057ab9 */ /* 0x000fc60000000800 */
[--C-:B------:R-:W-:Y:S02]  /*24c20*/  SHF.R.U64 R13, R12, UR5, R3.reuse ;  /* 0x000000050c0d7c19 */ /* 0x100fe40008001203 */
[----:B------:R-:W-:-:S03]  /*24c30*/  SHF.R.U32.HI R15, RZ, UR5, R3 ;  /* 0x00000005ff0f7c19 */ /* 0x000fc60008011603 */
[----:B------:R-:W-:Y:S02]  /*24c40*/  IMAD.MOV.U32 R2, RZ, RZ, R13 ;  /* 0x000000ffff027224 */ /* 0x000fe400078e000d */
        /* <DEDUP_REMOVED lines=12> */
.L_x_564:
[----:B------:R-:W-:Y:S01]  /*24d10*/  ULDC UR5, c[0x0][0x648] ;  /* 0x0001920000057ab9 */ /* 0x000fe20000000800 */
[----:B------:R-:W-:Y:S02]  /*24d20*/  LOP3.LUT R12, R12, UR17, RZ, 0xc0, !PT ;  /* 0x000000110c0c7c12 */ /* 0x000fe4000f8ec0ff */
[----:B------:R-:W-:Y:S01]  /*24d30*/  SHF.R.U64 R3, R2, UR5, R3 ;  /* 0x0000000502037c19 */ /* 0x000fe20008001203 */
[----:B------:R-:W-:-:S04]  /*24d40*/  ULDC UR5, c[0x0][0x638] ;  /* 0x00018e0000057ab9 */ /* 0x000fc80000000800 */
[----:B------:R-:W-:Y:S02]  /*24d50*/  IMAD.MOV R2, RZ, RZ, -R3 ;  /* 0x000000ffff027224 */ /* 0x000fe400078e0a03 */
[----:B------:R-:W-:Y:S02]  /*24d60*/  IMAD R5, R3, UR18, R12 ;  /* 0x0000001203057c24 */ /* 0x000fe4000f8e020c */
[----:B------:R-:W-:Y:S01]  /*24d70*/  IMAD R13, R2, UR5, R13 ;  /* 0x00000005020d7c24 */ /* 0x000fe2000f8e020d */
[----:B------:R-:W-:Y:S01]  /*24d80*/  ULDC UR5, c[0x0][0x610] ;  /* 0x0001840000057ab9 */ /* 0x000fe20000000800 */
[----:B------:R-:W-:Y:S01]  /*24d90*/  LOP3.LUT R2, R11, UR4, RZ, 0xc0, !PT ;  /* 0x000000040b027c12 */ /* 0x000fe2000f8ec0ff */
[----:B------:R-:W-:Y:S01]  /*24da0*/  IMAD R8, R5, UR5, R8 ;  /* 0x0000000505087c24 */ /* 0x000fe2000f8e0208 */
[----:B------:R-:W-:-:S03]  /*24db0*/  ULDC UR5, c[0x0][0x600] ;  /* 0x0001800000057ab9 */ /* 0x000fc60000000800 */
[----:B------:R-:W-:Y:S02]  /*24dc0*/  IMAD R13, R13, UR5, R2 ;  /* 0x000000050d0d7c24 */ /* 0x000fe4000f8e0202 */
[----:B------:R-:W-:-:S03]  /*24dd0*/  IMAD.MOV.U32 R2, RZ, RZ, 0x1 ;  /* 0x00000001ff027424 */ /* 0x000fc600078e00ff */
[----:B------:R-:W-:Y:S02]  /*24de0*/  SEL R4, R13, R8, !P4 ;  /* 0x000000080d047207 */ /* 0x000fe40006000000 */
[----:B------:R-:W-:-:S07]  /*24df0*/  SEL R5, R8, R13, !P4 ;  /* 0x0000000d08057207 */ /* 0x000fce0006000000 */
.L_x_562:
[----:B------:R-:W-:Y:S05]  /*24e00*/  BSYNC B1 ;  /* 0x0000000000017941 */ /* 0x000fea0003800000 */
.L_x_561:
[----:B------:R-:W-:-:S13]  /*24e10*/  LOP3.LUT P1, RZ, R2, 0xff, RZ, 0xc0, !PT ;  /* 0x000000ff02ff7812 */ /* 0x000fda000782c0ff */
[----:B------:R-:W-:Y:S05]  /*24e20*/  @P1 BRA `(.L_x_565) ;  /* 0xfffffff400381947 */ /* 0x000fea000383ffff */
[----:B------:R-:W-:Y:S05]  /*24e30*/  BSYNC B0 ;  /* 0x0000000000007941 */ /* 0x000fea0003800000 */
.L_x_553:
[----:B------:R-:W-:-:S03]  /*24e40*/  UMOV UR5, 0xffffffff ;  /* 0xffffffff00057882 */ /* 0x000fc60000000000 */
[----:B------:R-:W-:Y:S05]  /*24e50*/  BRA.DIV UR5, `(.L_x_566) ;  /* 0x0000000605947947 */ /* 0x000fea000b800000 */
[----:B------:R-:W-:-:S13]  /*24e60*/  ELECT P0, URZ, PT ;  /* 0x00000000003f782f */ /* 0x000fda0003800000 */
.L_x_583:
[----:B------:R-:W-:Y:S04]  /*24e70*/  BSSY B0, `(.L_x_567) ;  /* 0x0000047000007945 */ /* 0x000fe80003800000 */
[----:B------:R-:W-:Y:S05]  /*24e80*/  @!P0 BRA `(.L_x_568) ;  /* 0x0000000400148947 */ /* 0x000fea0003800000 */
[----:B------:R-:W-:-:S04]  /*24e90*/  ULOP3.LUT UR5, UR13, 0x2, URZ, 0xfc, !UPT ;  /* 0x000000020d057892 */ /* 0x000fc8000f8efc3f */
[----:B------:R-:W-:-:S06]  /*24ea0*/  UISETP.NE.AND UP0, UPT, UR5, 0x3, UPT ;  /* 0x000000030500788c */ /* 0x000fcc000bf05270 */
[----:B------:R-:W-:-:S13]  /*24eb0*/  PLOP3.LUT P0, PT, PT, PT, UP0, 0x80, 0x0 ;  /* 0x000000000000781c */ /* 0x000fda0003f0f008 */
[----:B------:R-:W-:Y:S05]  /*24ec0*/  @!P0 BRA `(.L_x_569) ;  /* 0x0000000000048947 */ /* 0x000fea0003800000 */
[----:B------:R-:W-:Y:S01]  /*24ed0*/  BPT.TRAP 0x1 ;  /* 0x000000040000795c */ /* 0x000fe20000300000 */
.L_x_569:
[----:B------:R-:W0:Y:S01]  /*24ee0*/  S2R R3, SR_CgaCtaId ;  /* 0x0000000000037919 */ /* 0x000e220000008800 */
[----:B------:R-:W-:Y:S02]  /*24ef0*/  MOV R0, 0x400 ;  /* 0x0000040000007802 */ /* 0x000fe40000000f00 */
[----:B------:R-:W-:Y:S02]  /*24f00*/  SHF.L.U32 R2, R6, 0x1f, RZ ;  /* 0x0000001f06027819 */ /* 0x000fe400000006ff */
[----:B0-----:R-:W-:-:S05]  /*24f10*/  LEA R0, R3, R0, 0x18 ;  /* 0x0000000003007211 */ /* 0x001fca00078ec0ff */
[----:B------:R-:W-:-:S04]  /*24f20*/  VIADD R0, R0, 0x38 ;  /* 0x0000003800007836 */ /* 0x000fc80000000000 */
[----:B------:R-:W-:-:S04]  /*24f30*/  IMAD R3, R7, 0x8, R0 ;  /* 0x0000000807037824 */ /* 0x000fc800078e0200 */
[----:B------:R-:W0:Y:S02]  /*24f40*/  SYNCS.PHASECHK.TRANS64.TRYWAIT P0, [R3+URZ], R2 ;  /* 0x00000002030075a7 */ /* 0x000e24000800017f */
[----:B0-----:R-:W-:Y:S05]  /*24f50*/  @!P0 BRA `(.L_x_570) ;  /* 0x0000000400788947 */ /* 0x001fea0003800000 */
.L_x_584:
[----:B------:R-:W-:-:S05]  /*24f60*/  VIADD R7, R7, 0x1 ;  /* 0x0000000107077836 */ /* 0x000fca0000000000 */
[----:B------:R-:W-:-:S04]  /*24f70*/  ISETP.NE.AND P0, PT, R7, 0x7, PT ;  /* 0x000000070700780c */ /* 0x000fc80003f05270 */
[----:B0-----:R-:W-:Y:S02]  /*24f80*/  SEL R3, RZ, 0x1, P0 ;  /* 0x00000001ff037807 */ /* 0x001fe40000000000 */
[----:B------:R-:W-:Y:S02]  /*24f90*/  SEL R7, R7, RZ, P0 ;  /* 0x000000ff07077207 */ /* 0x000fe40000000000 */
[----:B------:R-:W-:-:S03]  /*24fa0*/  LOP3.LUT R6, R6, R3, RZ, 0x3c, !PT ;  /* 0x0000000306067212 */ /* 0x000fc600078e3cff */
[----:B------:R-:W-:Y:S01]  /*24fb0*/  IMAD R3, R7, 0x8, R0 ;  /* 0x0000000807037824 */ /* 0x000fe200078e0200 */
[----:B------:R-:W-:-:S04]  /*24fc0*/  SHF.L.U32 R2, R6, 0x1f, RZ ;  /* 0x0000001f06027819 */ /* 0x000fc800000006ff */
[----:B------:R-:W0:Y:S02]  /*24fd0*/  SYNCS.PHASECHK.TRANS64.TRYWAIT P0, [R3+URZ], R2 ;  /* 0x00000002030075a7 */ /* 0x000e24000800017f */
[----:B0-----:R-:W-:Y:S05]  /*24fe0*/  @!P0 BRA `(.L_x_571) ;  /* 0x0000000400688947 */ /* 0x001fea0003800000 */
.L_x_585:
[----:B0-----:R-:W-:-:S05]  /*24ff0*/  VIADD R2, R7, 0x1 ;  /* 0x0000000107027836 */ /* 0x001fca0000000000 */
[----:B------:R-:W-:-:S04]  /*25000*/  ISETP.NE.AND P0, PT, R2, 0x7, PT ;  /* 0x000000070200780c */ /* 0x000fc80003f05270 */
[----:B------:R-:W-:Y:S02]  /*25010*/  SEL R3, RZ, 0x1, P0 ;  /* 0x00000001ff037807 */ /* 0x000fe40000000000 */
[----:B------:R-:W-:Y:S02]  /*25020*/  SEL R5, R2, RZ, P0 ;  /* 0x000000ff02057207 */ /* 0x000fe40000000000 */
[----:B------:R-:W-:-:S03]  /*25030*/  LOP3.LUT R6, R6, R3, RZ, 0x3c, !PT ;  /* 0x0000000306067212 */ /* 0x000fc600078e3cff */
[----:B------:R-:W-:Y:S01]  /*25040*/  IMAD R3, R5, 0x8, R0 ;  /* 0x0000000805037824 */ /* 0x000fe200078e0200 */
[----:B------:R-:W-:-:S04]  /*25050*/  SHF.L.U32 R2, R6, 0x1f, RZ ;  /* 0x0000001f06027819 */ /* 0x000fc800000006ff */
[----:B------:R-:W0:Y:S02]  /*25060*/  SYNCS.PHASECHK.TRANS64.TRYWAIT P0, [R3+URZ], R2 ;  /* 0x00000002030075a7 */ /* 0x000e24000800017f */
[----:B0-----:R-:W-:Y:S05]  /*25070*/  @!P0 BRA `(.L_x_572) ;  /* 0x0000000400588947 */ /* 0x001fea0003800000 */
.L_x_586:
        /* <DEDUP_REMOVED lines=9> */
.L_x_587:
        /* <DEDUP_REMOVED lines=9> */
.L_x_588:
        /* <DEDUP_REMOVED lines=9> */
.L_x_589:
[----:B0-----:R-:W-:-:S05]  /*25230*/  VIADD R2, R5, 0x1 ;  /* 0x0000000105027836 */ /* 0x001fca0000000000 */
[----:B------:R-:W-:-:S04]  /*25240*/  ISETP.NE.AND P0, PT, R2, 0x7, PT ;  /* 0x000000070200780c */ /* 0x000fc80003f05270 */
[----:B------:R-:W-:Y:S02]  /*25250*/  SEL R4, RZ, 0x1, P0 ;  /* 0x00000001ff047807 */ /* 0x000fe40000000000 */
[----:B------:R-:W-:Y:S02]  /*25260*/  SEL R3, R2, RZ, P0 ;  /* 0x000000ff02037207 */ /* 0x000fe40000000000 */
[----:B------:R-:W-:-:S03]  /*25270*/  LOP3.LUT R4, R7, R4, RZ, 0x3c, !PT ;  /* 0x0000000407047212 */ /* 0x000fc600078e3cff */
[----:B------:R-:W-:Y:S01]  /*25280*/  IMAD R3, R3, 0x8, R0 ;  /* 0x0000000803037824 */ /* 0x000fe200078e0200 */
[----:B------:R-:W-:-:S07]  /*25290*/  SHF.L.U32 R0, R4, 0x1f, RZ ;  /* 0x0000001f04007819 */ /* 0x000fce00000006ff */
.L_x_576:
[----:B0-----:R0:W1:Y:S02]  /*252a0*/  SYNCS.PHASECHK.TRANS64.TRYWAIT P0, [R3+URZ], R0 ;  /* 0x00000000030075a7 */ /* 0x001064000800017f */
[----:B-1----:R-:W-:Y:S05]  /*252b0*/  @!P0 NANOSLEEP.SYNCS 0x989680 ;  /* 0x009896800000895d */ /* 0x002fea0003900000 */
[----:B------:R-:W1:Y:S02]  /*252c0*/  @!P0 SYNCS.PHASECHK.TRANS64 P0, [R3+URZ], R0 ;  /* 0x00000000030085a7 */ /* 0x000e64000800007f */
[----:B-1----:R-:W-:Y:S05]  /*252d0*/  @!P0 BRA `(.L_x_576) ;  /* 0xfffffffc00f08947 */ /* 0x002fea000383ffff */
.L_x_568:
[----:B------:R-:W-:Y:S05]  /*252e0*/  BSYNC B0 ;  /* 0x0000000000007941 */ /* 0x000fea0003800000 */
.L_x_567:
[----:B------:R-:W-:Y:S05]  /*252f0*/  EXIT ;  /* 0x000000000000794d */ /* 0x000fea0003800000 */
.L_x_17:
[----:B-1----:R-:W-:-:S04]  /*25300*/  IMAD.U32 R3, RZ, RZ, UR6 ;  /* 0x00000006ff037e24 */ /* 0x002fc8000f8e00ff */
[----:B------:R1:W3:Y:S03]  /*25310*/  SYNCS.PHASECHK.TRANS64.TRYWAIT P0, [R3+URZ], R0 ;  /* 0x00000000030075a7 */ /* 0x0002e6000800017f */
[----:B---3--:R-:W-:Y:S05]  /*25320*/  @!P0 NANOSLEEP.SYNCS 0x989680 ;  /* 0x009896800000895d */ /* 0x008fea0003900000 */
[----:B------:R-:W3:Y:S02]  /*25330*/  @!P0 SYNCS.PHASECHK.TRANS64 P0, [R3+URZ], R0 ;  /* 0x00000000030085a7 */ /* 0x000ee4000800007f */
[----:B---3--:R-:W-:Y:S05]  /*25340*/  @!P0 BRA `(.L_x_17) ;  /* 0xfffffffc00ec8947 */ /* 0x008fea000383ffff */
[----:B------:R-:W-:Y:S05]  /*25350*/  BRA `(.L_x_16) ;  /* 0xfffffdd800087947 */ /* 0x000fea000383ffff */
.L_x_23:
[----:B-----5:R1:W-:Y:S02]  /*25360*/  STL [R1+0x46c], R0 ;  /* 0x00046c0001007387 */ /* 0x0203e40000100800 */
[----:B-1----:R-:W-:-:S04]  /*25370*/  IMAD.U32 R0, RZ, RZ, UR16 ;  /* 0x00000010ff007e24 */ /* 0x002fc8000f8e00ff */
[----:B------:R1:W3:Y:S03]  /*25380*/  SYNCS.PHASECHK.TRANS64.TRYWAIT P0, [R0+URZ], R2 ;  /* 0x00000002000075a7 */ /* 0x0002e6000800017f */
[----:B---3--:R-:W-:Y:S05]  /*25390*/  @!P0 NANOSLEEP.SYNCS 0x989680 ;  /* 0x009896800000895d */ /* 0x008fea0003900000 */
[----:B------:R1:W3:Y:S02]  /*253a0*/  @!P0 SYNCS.PHASECHK.TRANS64 P0, [R0+URZ], R2 ;  /* 0x00000002000085a7 */ /* 0x0002e4000800007f */
[----:B-1----:R1:W5:Y:S02]  /*253b0*/  LDL.LU R0, [R1+0x46c] ;  /* 0x00046c0001007983 */ /* 0x0023640000300800 */
[----:B-1-3--:R-:W-:Y:S05]  /*253c0*/  @!P0 BRA `(.L_x_23) ;  /* 0xfffffffc00e48947 */ /* 0x00afea000383ffff */
[----:B------:R-:W-:Y:S05]  /*253d0*/  BRA `(.L_x_22) ;  /* 0xfffffe1800d47947 */ /* 0x000fea000383ffff */
.L_x_554:
[----:B------:R-:W-:Y:S01]  /*253e0*/  BSSY B1, `(.L_x_577) ;  /* 0x0000006000017945 */ /* 0x000fe20003800000 */
[----:B------:R-:W-:-:S07]  /*253f0*/  IMAD.MOV.U32 R2, RZ, RZ, -0x1 ;  /* 0xffffffffff027424 */ /* 0x000fce00078e00ff */
[----:B------:R-:W-:Y:S05]  /*25400*/  WARPSYNC.COLLECTIVE R2, `(.L_x_578) ;  /* 0x00000000020c7348 */ /* 0x000fea0003c00000 */
[----:B------:R-:W-:Y:S02]  /*25410*/  ELECT P1, UR62, PT ;  /* 0x00000000003e782f */ /* 0x000fe40003820000 */
[----:B------:R-:W-:Y:S01]  /*25420*/  MOV R2, UR62 ;  /* 0x0000003e00027c02 */ /* 0x000fe20008000f00 */
[----:B------:R-:W-:Y:S10]  /*25430*/  ENDCOLLECTIVE ;  /* 0x000000000000791b */ /* 0x000ff40003800000 */
.L_x_578:
[----:B------:R-:W-:Y:S05]  /*25440*/  BSYNC B1 ;  /* 0x0000000000017941 */ /* 0x000fea0003800000 */
.L_x_577:
[----:B------:R-:W-:Y:S05]  /*25450*/  BRA `(.L_x_579) ;  /* 0xffffffec00b87947 */ /* 0x000fea000383ffff */
.L_x_557:
[----:B-1----:R1:W2:Y:S02]  /*25460*/  SYNCS.PHASECHK.TRANS64.TRYWAIT P1, [R16+URZ+0x38], R11 ;  /* 0x0000380b100075a7 */ /* 0x0022a4000802017f */
[----:B--2---:R-:W-:Y:S05]  /*25470*/  @!P1 NANOSLEEP.SYNCS 0x989680 ;  /* 0x009896800000995d */ /* 0x004fea0003900000 */
[----:B------:R-:W2:Y:S02]  /*25480*/  @!P1 SYNCS.PHASECHK.TRANS64 P1, [R16+URZ+0x38], R11 ;  /* 0x0000380b100095a7 */ /* 0x000ea4000802007f */
[----:B--2---:R-:W-:Y:S05]  /*25490*/  @!P1 BRA `(.L_x_557) ;  /* 0xfffffffc00f09947 */ /* 0x004fea000383ffff */
[----:B------:R-:W-:Y:S05]  /*254a0*/  BRA `(.L_x_580) ;  /* 0xffffffec00ec7947 */ /* 0x000fea000383ffff */
.L_x_566:
[----:B------:R-:W-:Y:S01]  /*254b0*/  BSSY B0, `(.L_x_581) ;  /* 0x0000006000007945 */ /* 0x000fe20003800000 */
[----:B------:R-:W-:-:S07]  /*254c0*/  IMAD.MOV.U32 R2, RZ, RZ, -0x1 ;  /* 0xffffffffff027424 */ /* 0x000fce00078e00ff */
[----:B------:R-:W-:Y:S05]  /*254d0*/  WARPSYNC.COLLECTIVE R2, `(.L_x_582) ;  /* 0x00000000020c7348 */ /* 0x000fea0003c00000 */
[----:B------:R-:W-:Y:S02]  /*254e0*/  ELECT P1, UR62, PT ;  /* 0x00000000003e782f */ /* 0x000fe40003820000 */
[----:B------:R-:W-:Y:S01]  /*254f0*/  MOV R2, UR62 ;  /* 0x0000003e00027c02 */ /* 0x000fe20008000f00 */
[----:B------:R-:W-:Y:S10]  /*25500*/  ENDCOLLECTIVE ;  /* 0x000000000000791b */ /* 0x000ff40003800000 */
.L_x_582:
[----:B------:R-:W-:Y:S05]  /*25510*/  BSYNC B0 ;  /* 0x0000000000007941 */ /* 0x000fea0003800000 */
.L_x_581:
[----:B------:R-:W-:Y:S01]  /*25520*/  PLOP3.LUT P0, PT, P1, PT, PT, 0x80, 0x0 ;  /* 0x000000000000781c */ /* 0x000fe20000f0f070 */
[----:B------:R-:W-:-:S12]  /*25530*/  BRA `(.L_x_583) ;  /* 0xfffffff8004c7947 */ /* 0x000fd8000383ffff */
.L_x_570:
[----:B0-----:R0:W1:Y:S02]  /*25540*/  SYNCS.PHASECHK.TRANS64.TRYWAIT P0, [R3+URZ], R2 ;  /* 0x00000002030075a7 */ /* 0x001064000800017f */
[----:B-1----:R-:W-:Y:S05]  /*25550*/  @!P0 NANOSLEEP.SYNCS 0x989680 ;  /* 0x009896800000895d */ /* 0x002fea0003900000 */
[----:B------:R-:W1:Y:S02]  /*25560*/  @!P0 SYNCS.PHASECHK.TRANS64 P0, [R3+URZ], R2 ;  /* 0x00000002030085a7 */ /* 0x000e64000800007f */
[----:B-1----:R-:W-:Y:S05]  /*25570*/  @!P0 BRA `(.L_x_570) ;  /* 0xfffffffc00f08947 */ /* 0x002fea000383ffff */
[----:B------:R-:W-:Y:S05]  /*25580*/  BRA `(.L_x_584) ;  /* 0xfffffff800747947 */ /* 0x000fea000383ffff */
.L_x_571:
[----:B0-----:R0:W1:Y:S02]  /*25590*/  SYNCS.PHASECHK.TRANS64.TRYWAIT P0, [R3+URZ], R2 ;  /* 0x00000002030075a7 */ /* 0x001064000800017f */
[----:B-1----:R-:W-:Y:S05]  /*255a0*/  @!P0 NANOSLEEP.SYNCS 0x989680 ;  /* 0x009896800000895d */ /* 0x002fea0003900000 */
[----:B------:R-:W1:Y:S02]  /*255b0*/  @!P0 SYNCS.PHASECHK.TRANS64 P0, [R3+URZ], R2 ;  /* 0x00000002030085a7 */ /* 0x000e64000800007f */
[----:B-1----:R-:W-:Y:S05]  /*255c0*/  @!P0 BRA `(.L_x_571) ;  /* 0xfffffffc00f08947 */ /* 0x002fea000383ffff */
[----:B------:R-:W-:Y:S05]  /*255d0*/  BRA `(.L_x_585) ;  /* 0xfffffff800847947 */ /* 0x000fea000383ffff */
.L_x_572:
[----:B0-----:R0:W1:Y:S02]  /*255e0*/  SYNCS.PHASECHK.TRANS64.TRYWAIT P0, [R3+URZ], R2 ;  /* 0x00000002030075a7 */ /* 0x001064000800017f */
[----:B-1----:R-:W-:Y:S05]  /*255f0*/  @!P0 NANOSLEEP.SYNCS 0x989680 ;  /* 0x009896800000895d */ /* 0x002fea0003900000 */
[----:B------:R-:W1:Y:S02]  /*25600*/  @!P0 SYNCS.PHASECHK.TRANS64 P0, [R3+URZ], R2 ;  /* 0x00000002030085a7 */ /* 0x000e64000800007f */
[----:B-1----:R-:W-:Y:S05]  /*25610*/  @!P0 BRA `(.L_x_572) ;  /* 0xfffffffc00f08947 */ /* 0x002fea000383ffff */
[----:B------:R-:W-:Y:S05]  /*25620*/  BRA `(.L_x_586) ;  /* 0xfffffff800947947 */ /* 0x000fea000383ffff */
.L_x_573:
[----:B0-----:R0:W1:Y:S02]  /*25630*/  SYNCS.PHASECHK.TRANS64.TRYWAIT P0, [R3+URZ], R2 ;  /* 0x00000002030075a7 */ /* 0x001064000800017f */
[----:B-1----:R-:W-:Y:S05]  /*25640*/  @!P0 NANOSLEEP.SYNCS 0x989680 ;  /* 0x009896800000895d */ /* 0x002fea0003900000 */
[----:B------:R-:W1:Y:S02]  /*25650*/  @!P0 SYNCS.PHASECHK.TRANS64 P0, [R3+URZ], R2 ;  /* 0x00000002030085a7 */ /* 0x000e64000800007f */
[----:B-1----:R-:W-:Y:S05]  /*25660*/  @!P0 BRA `(.L_x_573) ;  /* 0xfffffffc00f08947 */ /* 0x002fea000383ffff */
[----:B------:R-:W-:Y:S05]  /*25670*/  BRA `(.L_x_587) ;  /* 0xfffffff800a47947 */ /* 0x000fea000383ffff */
.L_x_574:
[----:B0-----:R0:W1:Y:S02]  /*25680*/  SYNCS.PHASECHK.TRANS64.TRYWAIT P0, [R3+URZ], R2 ;  /* 0x00000002030075a7 */ /* 0x001064000800017f */
[----:B-1----:R-:W-:Y:S05]  /*25690*/  @!P0 NANOSLEEP.SYNCS 0x989680 ;  /* 0x009896800000895d */ /* 0x002fea0003900000 */
[----:B------:R-:W1:Y:S02]  /*256a0*/  @!P0 SYNCS.PHASECHK.TRANS64 P0, [R3+URZ], R2 ;  /* 0x00000002030085a7 */ /* 0x000e64000800007f */
[----:B-1----:R-:W-:Y:S05]  /*256b0*/  @!P0 BRA `(.L_x_574) ;  /* 0xfffffffc00f08947 */ /* 0x002fea000383ffff */
[----:B------:R-:W-:Y:S05]  /*256c0*/  BRA `(.L_x_588) ;  /* 0xfffffff800b47947 */ /* 0x000fea000383ffff */
.L_x_575:
[----:B0-----:R0:W1:Y:S02]  /*256d0*/  SYNCS.PHASECHK.TRANS64.TRYWAIT P0, [R3+URZ], R2 ;  /* 0x00000002030075a7 */ /* 0x001064000800017f */
[----:B-1----:R-:W-:Y:S05]  /*256e0*/  @!P0 NANOSLEEP.SYNCS 0x989680 ;  /* 0x009896800000895d */ /* 0x002fea0003900000 */
[----:B------:R-:W1:Y:S02]  /*256f0*/  @!P0 SYNCS.PHASECHK.TRANS64 P0, [R3+URZ], R2 ;  /* 0x00000002030085a7 */ /* 0x000e64000800007f */
[----:B-1----:R-:W-:Y:S05]  /*25700*/  @!P0 BRA `(.L_x_575) ;  /* 0xfffffffc00f08947 */ /* 0x002fea000383ffff */
[----:B------:R-:W-:Y:S05]  /*25710*/  BRA `(.L_x_589) ;  /* 0xfffffff800c47947 */ /* 0x000fea000383ffff */
.L_x_590:
[----:B------:R-:W-:-:S00]  /*25720*/  BRA `(.L_x_590) ;  /* 0xfffffffc00fc7947 */ /* 0x000fc0000383ffff */
[----:B------:R-:W-:-:S00]  /*25730*/  NOP ;  /* 0x0000000000007918 */ /* 0x000fc00000000000 */
        /* <DEDUP_REMOVED lines=12> */
.L_x_591:


//--------------------- .nv.shared._ZN7cutlass13device_kernelINS_4gemm6kernel13GemmUniversalIN4cute5tupleIJiiiiEEENS1_10collective13CollectiveMmaINS1_37MainloopSm90TmaGmmaWarpSpecializedFP8ILi7ENS5_IJNS4_1CILi1EEESB_SB_EEENS1_35KernelTmaWarpSpecializedCooperativeEEENS5_IJNSA_ILi256EEESF_NSA_ILi64EEEEEENS_12float_e4m3_tENS5_IJlSB_lEEENS_12float_e5m2_tESJ_NS4_8TiledMMAINS4_8MMA_AtomIJNS4_4SM904GMMA31MMA_64x256x32_F32E4M3E5M2_SS_TNILNSO_7ScaleInE1ELSQ_1EEEEEENS4_6LayoutINS5_IJNSA_ILi2EEESB_SB_EEENS5_IJSB_NSA_ILi0EEESW_EEEEENS5_IJNS4_10UnderscoreESZ_SZ_EEEEENS4_13SM90_TMA_LOADENS4_14ComposedLayoutINS4_7SwizzleILi2ELi4ELi3EEENS4_18smem_ptr_flag_bitsILi8EEENST_INS5_IJNSA_ILi8EEESG_EEENS5_IJSG_SB_EEEEEEEvNS4_8identityES12_S1C_vS1D_EENS_8epilogue10collective6detail29Sm90TmaWarpSpecializedAdapterINS1G_15DefaultEpilogueISI_SJ_SJ_NS1F_6thread17LinearCombinationISI_Li1EffLNS1K_9ScaleType4KindE0ELNS_15FloatRoundStyleE2ESI_EENS1_15EpilogueDefaultEEEEEvvEEEEvNT_6ParamsE --------------------------
	.section	.nv.shared._ZN7cutlass13device_kernelINS_4gemm6kernel13GemmUniversalIN4cute5tupleIJiiiiEEENS1_10collective13CollectiveMmaINS1_37MainloopSm90TmaGmmaWarpSpecializedFP8ILi7ENS5_IJNS4_1CILi1EEESB_SB_EEENS1_35KernelTmaWarpSpecializedCooperativeEEENS5_IJNSA_ILi256EEESF_NSA_ILi64EEEEEENS_12float_e4m3_tENS5_IJlSB_lEEENS_12float_e5m2_tESJ_NS4_8TiledMMAINS4_8MMA_AtomIJNS4_4SM904GMMA31MMA_64x256x32_F32E4M3E5M2_SS_TNILNSO_7ScaleInE1ELSQ_1EEEEEENS4_6LayoutINS5_IJNSA_ILi2EEESB_SB_EEENS5_IJSB_NSA_ILi0EEESW_EEEEENS5_IJNS4_10UnderscoreESZ_SZ_EEEEENS4_13SM90_TMA_LOADENS4_14ComposedLayoutINS4_7SwizzleILi2ELi4ELi3EEENS4_18smem_ptr_flag_bitsILi8EEENST_INS5_IJNSA_ILi8EEESG_EEENS5_IJSG_SB_EEEEEEEvNS4_8identityES12_S1C_vS1D_EENS_8epilogue10collective6detail29Sm90TmaWarpSpecializedAdapterINS1G_15DefaultEpilogueISI_SJ_SJ_NS1F_6thread17LinearCombinationISI_Li1EffLNS1K_9ScaleType4KindE0ELNS_15FloatRoundStyleE2ESI_EENS1_15EpilogueDefaultEEEEEvvEEEEvNT_6ParamsE,"aw",@nobits
	.sectionflags	@""
	.align	16
	.zero		1024


//--------------------- .nv.shared.reserved.0     --------------------------
	.section	.nv.shared.reserved.0,"aw",@nobits
	.weak		__nv_reservedSMEM_offset_0_alias
	.size		__nv_reservedSMEM_offset_0_alias, 0, 0
	.other		__nv_reservedSMEM_offset_0_alias,@"STO_CUDA_RESERVED_SHARED STV_DEFAULT"
__nv_reservedSMEM_offset_0_alias:
	.zero		0


//--------------------- .nv.global                --------------------------
	.section	.nv.global,"aw",@nobits
.nv.global:
	.type		_ZN40_INTERNAL_cae09028_4_k_cu_102288f9_167964cute1_E,@object
	.size		_ZN40_INTERNAL_cae09028_4_k_cu_102288f9_167964cute1_E,(_ZN40_INTERNAL_cae09028_4_k_cu_102288f9_167964cuda3std3__45__cpo6cbeginE - _ZN40_INTERNAL_cae09028_4_k_cu_102288f9_167964cute1_E)
_ZN40_INTERNAL_cae09028_4_k_cu_102288f9_167964cute1_E:
	.zero		1
	.type		_ZN40_INTERNAL_cae09028_4_k_cu_102288f9_167964cuda3std3__45__cpo6cbeginE,@object
	.size		_ZN40_INTERNAL_cae09028_4_k_cu_102288f9_167964cuda3std3__45__cpo6cbeginE,(_ZN40_INTERNAL_cae09028_4_k_cu_102288f9_167964cuda3std3__48in_placeE - _ZN40_INTERNAL_cae09028_4_k_cu_102288f9_167964cuda3std3__45__cpo6cbeginE)
_ZN40_INTERNAL_cae09028_4_k_cu_102288f9_167964cuda3std3__45__cpo6cbeginE:
	.zero		1
	.type		_ZN40_INTERNAL_cae09028_4_k_cu_102288f9_167964cuda3std3__48in_placeE,@object
	.size		_ZN40_INTERNAL_cae09028_4_k_cu_102288f9_167964cuda3std3__48in_placeE,(_ZN40_INTERNAL_cae09028_4_k_cu_102288f9_167964cuda3std6ranges3__45__cpo9iter_moveE - _ZN40_INTERNAL_cae09028_4_k_cu_102288f9_167964cuda3std3__48in_placeE)
_ZN40_INTERNAL_cae09028_4_k_cu_102288f9_167964cuda3std3__48in_placeE:
	.zero		1
	.type		_ZN40_INTERNAL_cae09028_4_k_cu_102288f9_167964cuda3std6ranges3__45__cpo9iter_moveE,@object
	.size		_ZN40_INTERNAL_cae09028_4_k_cu_102288f9_167964cuda3std6ranges3__45__cpo9iter_moveE,(_ZN40_INTERNAL_cae09028_4_k_cu_102288f9_167964cuda3std3__45__cpo5beginE - _ZN40_INTERNAL_cae09028_4_k_cu_102288f9_167964cuda3std6ranges3__45__cpo9iter_moveE)
_ZN40_INTERNAL_cae09028_4_k_cu_102288f9_167964cuda3std6ranges3__45__cpo9iter_moveE:
	.zero		1
	.type		_ZN40_INTERNAL_cae09028_4_k_cu_102288f9_167964cuda3std3__45__cpo5beginE,@object
	.size		_ZN40_INTERNAL_cae09028_4_k_cu_102288f9_167964cuda3std3__45__cpo5beginE,(_ZN40_INTERNAL_cae09028_4_k_cu_102288f9_167964cuda3std3__442_GLOBAL__N__cae09028_4_k_cu_102288f9_167966ignoreE - _ZN40_INTERNAL_cae09028_4_k_cu_102288f9_167964cuda3std3__45__cpo5beginE)
_ZN40_INTERNAL_cae09028_4_k_cu_102288f9_167964cuda3std3__45__cpo5beginE:
	.zero		1
	.type		_ZN40_INTERNAL_cae09028_4_k_cu_102288f9_167964cuda3std3__442_GLOBAL__N__cae09028_4_k_cu_102288f9_167966ignoreE,@object
	.size		_ZN40_INTERNAL_cae09028_4_k_cu_102288f9_167964cuda3std3__442_GLOBAL__N__cae09028_4_k_cu_102288f9_167966ignoreE,(_ZN40_INTERNAL_cae09028_4_k_cu_102288f9_167964cute7productE - _ZN40_INTERNAL_cae09028_4_k_cu_102288f9_167964cuda3std3__442_GLOBAL__N__cae09028_4_k_cu_102288f9_167966ignoreE)
_ZN40_INTERNAL_cae09028_4_k_cu_102288f9_167964cuda3std3__442_GLOBAL__N__cae09028_4_k_cu_102288f9_167966ignoreE:
	.zero		1
	.type		_ZN40_INTERNAL_cae09028_4_k_cu_102288f9_167964cute7productE,@object
	.size		_ZN40_INTERNAL_cae09028_4_k_cu_102288f9_167964cute7productE,(_ZN40_INTERNAL_cae09028_4_k_cu_102288f9_167964cuda3std3__45__cpo3endE - _ZN40_INTERNAL_cae09028_4_k_cu_102288f9_167964cute7productE)
_ZN40_INTERNAL_cae09028_4_k_cu_102288f9_167964cute7productE:
	.zero		1
	.type		_ZN40_INTERNAL_cae09028_4_k_cu_102288f9_167964cuda3std3__45__cpo3endE,@object
	.size		_ZN40_INTERNAL_cae09028_4_k_cu_102288f9_167964cuda3std3__45__cpo3endE,(_ZN40_INTERNAL_cae09028_4_k_cu_102288f9_167964cuda3std3__419piecewise_constructE - _ZN40_INTERNAL_cae09028_4_k_cu_102288f9_167964cuda3std3__45__cpo3endE)
_ZN40_INTERNAL_cae09028_4_k_cu_102288f9_167964cuda3std3__45__cpo3endE:
	.zero		1
	.type		_ZN40_INTERNAL_cae09028_4_k_cu_102288f9_167964cuda3std3__419piecewise_constructE,@object
	.size		_ZN40_INTERNAL_cae09028_4_k_cu_102288f9_167964cuda3std3__419piecewise_constructE,(_ZN40_INTERNAL_cae09028_4_k_cu_102288f9_167964cuda3std3__45__cpo4cendE - _ZN40_INTERNAL_cae09028_4_k_cu_102288f9_167964cuda3std3__419piecewise_constructE)
_ZN40_INTERNAL_cae09028_4_k_cu_102288f9_167964cuda3std3__419piecewise_constructE:
	.zero		1
	.type		_ZN40_INTERNAL_cae09028_4_k_cu_102288f9_167964cuda3std3__45__cpo4cendE,@object
	.size		_ZN40_INTERNAL_cae09028_4_k_cu_102288f9_167964cuda3std3__45__cpo4cendE,(_ZN40_INTERNAL_cae09028_4_k_cu_102288f9_167964cuda3std6ranges3__45__cpo4swapE - _ZN40_INTERNAL_cae09028_4_k_cu_102288f9_167964cuda3std3__45__cpo4cendE)
_ZN40_INTERNAL_cae09028_4_k_cu_102288f9_167964cuda3std3__45__cpo4cendE:
	.zero		1
	.type		_ZN40_INTERNAL_cae09028_4_k_cu_102288f9_167964cuda3std6ranges3__45__cpo4swapE,@object
	.size		_ZN40_INTERNAL_cae09028_4_k_cu_102288f9_167964cuda3std6ranges3__45__cpo4swapE,(.L_7 - _ZN40_INTERNAL_cae09028_4_k_cu_102288f9_167964cuda3std6ranges3__45__cpo4swapE)
_ZN40_INTERNAL_cae09028_4_k_cu_102288f9_167964cuda3std6ranges3__45__cpo4swapE:
	.zero		1
.L_7:


//--------------------- .nv.constant0._ZN7cutlass13device_kernelINS_4gemm6kernel13GemmUniversalIN4cute5tupleIJiiiiEEENS1_10collective13CollectiveMmaINS1_37MainloopSm90TmaGmmaWarpSpecializedFP8ILi7ENS5_IJNS4_1CILi1EEESB_SB_EEENS1_35KernelTmaWarpSpecializedCooperativeEEENS5_IJNSA_ILi256EEESF_NSA_ILi64EEEEEENS_12float_e4m3_tENS5_IJlSB_lEEENS_12float_e5m2_tESJ_NS4_8TiledMMAINS4_8MMA_AtomIJNS4_4SM904GMMA31MMA_64x256x32_F32E4M3E5M2_SS_TNILNSO_7ScaleInE1ELSQ_1EEEEEENS4_6LayoutINS5_IJNSA_ILi2EEESB_SB_EEENS5_IJSB_NSA_ILi0EEESW_EEEEENS5_IJNS4_10UnderscoreESZ_SZ_EEEEENS4_13SM90_TMA_LOADENS4_14ComposedLayoutINS4_7SwizzleILi2ELi4ELi3EEENS4_18smem_ptr_flag_bitsILi8EEENST_INS5_IJNSA_ILi8EEESG_EEENS5_IJSG_SB_EEEEEEEvNS4_8identityES12_S1C_vS1D_EENS_8epilogue10collective6detail29Sm90TmaWarpSpecializedAdapterINS1G_15DefaultEpilogueISI_SJ_SJ_NS1F_6thread17LinearCombinationISI_Li1EffLNS1K_9ScaleType4KindE0ELNS_15FloatRoundStyleE2ESI_EENS1_15EpilogueDefaultEEEEEvvEEEEvNT_6ParamsE --------------------------
	.section	.nv.constant0._ZN7cutlass13device_kernelINS_4gemm6kernel13GemmUniversalIN4cute5tupleIJiiiiEEENS1_10collective13CollectiveMmaINS1_37MainloopSm90TmaGmmaWarpSpecializedFP8ILi7ENS5_IJNS4_1CILi1EEESB_SB_EEENS1_35KernelTmaWarpSpecializedCooperativeEEENS5_IJNSA_ILi256EEESF_NSA_ILi64EEEEEENS_12float_e4m3_tENS5_IJlSB_lEEENS_12float_e5m2_tESJ_NS4_8TiledMMAINS4_8MMA_AtomIJNS4_4SM904GMMA31MMA_64x256x32_F32E4M3E5M2_SS_TNILNSO_7ScaleInE1ELSQ_1EEEEEENS4_6LayoutINS5_IJNSA_ILi2EEESB_SB_EEENS5_IJSB_NSA_ILi0EEESW_EEEEENS5_IJNS4_10UnderscoreESZ_SZ_EEEEENS4_13SM90_TMA_LOADENS4_14ComposedLayoutINS4_7SwizzleILi2ELi4ELi3EEENS4_18smem_ptr_flag_bitsILi8EEENST_INS5_IJNSA_ILi8EEESG_EEENS5_IJSG_SB_EEEEEEEvNS4_8identityES12_S1C_vS1D_EENS_8epilogue10collective6detail29Sm90TmaWarpSpecializedAdapterINS1G_15DefaultEpilogueISI_SJ_SJ_NS1F_6thread17LinearCombinationISI_Li1EffLNS1K_9ScaleType4KindE0ELNS_15FloatRoundStyleE2ESI_EENS1_15EpilogueDefaultEEEEEvvEEEEvNT_6ParamsE,"a",@progbits
	.sectionflags	@""
	.align	4
.nv.constant0._ZN7cutlass13device_kernelINS_4gemm6kernel13GemmUniversalIN4cute5tupleIJiiiiEEENS1_10collective13CollectiveMmaINS1_37MainloopSm90TmaGmmaWarpSpecializedFP8ILi7ENS5_IJNS4_1CILi1EEESB_SB_EEENS1_35KernelTmaWarpSpecializedCooperativeEEENS5_IJNSA_ILi256EEESF_NSA_ILi64EEEEEENS_12float_e4m3_tENS5_IJlSB_lEEENS_12float_e5m2_tESJ_NS4_8TiledMMAINS4_8MMA_AtomIJNS4_4SM904GMMA31MMA_64x256x32_F32E4M3E5M2_SS_TNILNSO_7ScaleInE1ELSQ_1EEEEEENS4_6LayoutINS5_IJNSA_ILi2EEESB_SB_EEENS5_IJSB_NSA_ILi0EEESW_EEEEENS5_IJNS4_10UnderscoreESZ_SZ_EEEEENS4_13SM90_TMA_LOADENS4_14ComposedLayoutINS4_7SwizzleILi2ELi4ELi3EEENS4_18smem_ptr_flag_bitsILi8EEENST_INS5_IJNSA_ILi8EEESG_EEENS5_IJSG_SB_EEEEEEEvNS4_8identityES12_S1C_vS1D_EENS_8epilogue10collective6detail29Sm90TmaWarpSpecializedAdapterINS1G_15DefaultEpilogueISI_SJ_SJ_NS1F_6thread17LinearCombinationISI_Li1EffLNS1K_9ScaleType4KindE0ELNS_15FloatRoundStyleE2ESI_EENS1_15EpilogueDefaultEEEEEvvEEEEvNT_6ParamsE:
	.zero		1664


//--------------------- SYMBOLS --------------------------

	.type		.nv.reservedSmem.offset0,@object
	.size		.nv.reservedSmem.offset0,0x4
